	.target	sm_100a

	.elftype	@"ET_EXEC"


//--------------------- .note.nv.tkinfo           --------------------------
	.section	.note.nv.tkinfo,"",@"SHT_NOTE"
	.sectionflags	@"SHF_NOTE_NV_TKINFO"
	.tkinfo
        /*0018*/ 	.word	0x00000002
        /*0030*/ 	.string	""
        /*0030*/ 	.string	"ptxas"
        /*0030*/ 	.string	"Cuda compilation tools, release 13.0, V13.0.88"
        /*0030*/ 	.string	"Build cuda_13.0.r13.0/compiler.36424714_0"
        /*0030*/ 	.string	"-arch sm_100a -m 64 "



//--------------------- .note.nv.cuinfo           --------------------------
	.section	.note.nv.cuinfo,"",@"SHT_NOTE"
	.sectionflags	@"SHF_NOTE_NV_CUINFO"
        /*0018*/ 	.short	0x0002
        /*001a*/ 	.short	0x0064
        /*001c*/ 	.short	0x0082
	.zero		2


//--------------------- .nv.info                  --------------------------
	.section	.nv.info,"",@"SHT_CUDA_INFO"
	.align	4


	//----- nvinfo : EIATTR_REGCOUNT
	.align		4
        /*0000*/ 	.byte	0x04, 0x2f
        /*0002*/ 	.short	(.L_19 - .L_18)
	.align		4
.L_18:
        /*0004*/ 	.word	index@(_ZN7cutlass13device_kernelINS_4gemm6kernel13GemmUniversalIN4cute5tupleIJiiiiEEENS1_10collective13CollectiveMmaINS1_35MainloopSm100TmaUmmaWarpSpecializedILi3ELi2ELi2ENS5_IJNS4_1CILi1EEESB_SB_EEEEENS5_IJNSA_ILi128EEENSA_ILi256EEENSA_ILi32EEEEEENS_10tfloat32_tENS5_IJlSB_lEEESI_SJ_NS4_8TiledMMAINS4_8MMA_AtomIJNS4_17SM100_MMA_TF32_SSISI_SI_fLi128ELi256ELNS4_4UMMA5MajorE0ELSO_0ELNSN_7ScaleInE0ELSP_0EEEEEENS4_6LayoutISC_NS5_IJNSA_ILi0EEEST_ST_EEEEENS5_IJNS4_10UnderscoreESW_SW_EEEEENS4_13SM90_TMA_LOADENS4_14ComposedLayoutINS4_7SwizzleILi3ELi4ELi3EEENS4_18smem_ptr_flag_bitsILi32EEENSS_INS5_IJNSA_ILi8EEESG_EEENS5_IJSG_SB_EEEEEEEvNS4_8identityESZ_S19_vS1A_EENS_8epilogue10collective18CollectiveEpilogueINS1C_23Sm100TmaWarpSpecializedILi4ELi2ELi32ELb1ELb0EEEJSH_NS5_IJNSS_ISE_SB_EENSS_ISG_SB_EEEEESI_SJ_SI_SJ_NS1C_6fusion15FusionCallbacksIS1G_NS1K_17LinearCombinationISI_fSI_fLNS_15FloatRoundStyleE2EEESH_S1J_JEEENS4_5SM1004TMEM4LOAD26SM100_TMEM_LOAD_32dp32b32xESZ_S19_NS4_39AutoVectorizingCopyWithAssumedAlignmentILi128EEENS4_14SM90_TMA_STOREES19_S1V_S1V_EEEvvEEEEvNT_6ParamsE)
        /*0008*/ 	.word	0x0000008b


	//----- nvinfo : EIATTR_FRAME_SIZE
	.align		4
.L_19:
        /*000c*/ 	.byte	0x04, 0x11
        /*000e*/ 	.short	(.L_21 - .L_20)
	.align		4
.L_20:
        /*0010*/ 	.word	index@($__internal_2_$__cuda_sm10x_tcgen05_guardrail_trap_unallocated_columns_being_dealloced)
        /*0014*/ 	.word	0x00000000


	//----- nvinfo : EIATTR_FRAME_SIZE
	.align		4
.L_21:
        /*0018*/ 	.byte	0x04, 0x11
        /*001a*/ 	.short	(.L_23 - .L_22)
	.align		4
.L_22:
        /*001c*/ 	.word	index@($__internal_1_$__cuda_sm10x_tcgen05_guardrail_trap_phase_invalid_during_alloc)
        /*0020*/ 	.word	0x00000000


	//----- nvinfo : EIATTR_FRAME_SIZE
	.align		4
.L_23:
        /*0024*/ 	.byte	0x04, 0x11
        /*0026*/ 	.short	(.L_25 - .L_24)
	.align		4
.L_24:
        /*0028*/ 	.word	index@($__internal_0_$__cuda_sm10x_tcgen05_guardrail_trap_col_being_dealloced_not_returned_by_alloc)
        /*002c*/ 	.word	0x00000000


	//----- nvinfo : EIATTR_FRAME_SIZE
	.align		4
.L_25:
        /*0030*/ 	.byte	0x04, 0x11
        /*0032*/ 	.short	(.L_27 - .L_26)
	.align		4
.L_26:
        /*0034*/ 	.word	index@(_ZN7cutlass13device_kernelINS_4gemm6kernel13GemmUniversalIN4cute5tupleIJiiiiEEENS1_10collective13CollectiveMmaINS1_35MainloopSm100TmaUmmaWarpSpecializedILi3ELi2ELi2ENS5_IJNS4_1CILi1EEESB_SB_EEEEENS5_IJNSA_ILi128EEENSA_ILi256EEENSA_ILi32EEEEEENS_10tfloat32_tENS5_IJlSB_lEEESI_SJ_NS4_8TiledMMAINS4_8MMA_AtomIJNS4_17SM100_MMA_TF32_SSISI_SI_fLi128ELi256ELNS4_4UMMA5MajorE0ELSO_0ELNSN_7ScaleInE0ELSP_0EEEEEENS4_6LayoutISC_NS5_IJNSA_ILi0EEEST_ST_EEEEENS5_IJNS4_10UnderscoreESW_SW_EEEEENS4_13SM90_TMA_LOADENS4_14ComposedLayoutINS4_7SwizzleILi3ELi4ELi3EEENS4_18smem_ptr_flag_bitsILi32EEENSS_INS5_IJNSA_ILi8EEESG_EEENS5_IJSG_SB_EEEEEEEvNS4_8identityESZ_S19_vS1A_EENS_8epilogue10collective18CollectiveEpilogueINS1C_23Sm100TmaWarpSpecializedILi4ELi2ELi32ELb1ELb0EEEJSH_NS5_IJNSS_ISE_SB_EENSS_ISG_SB_EEEEESI_SJ_SI_SJ_NS1C_6fusion15FusionCallbacksIS1G_NS1K_17LinearCombinationISI_fSI_fLNS_15FloatRoundStyleE2EEESH_S1J_JEEENS4_5SM1004TMEM4LOAD26SM100_TMEM_LOAD_32dp32b32xESZ_S19_NS4_39AutoVectorizingCopyWithAssumedAlignmentILi128EEENS4_14SM90_TMA_STOREES19_S1V_S1V_EEEvvEEEEvNT_6ParamsE)
        /*0038*/ 	.word	0x00000000


	//----- nvinfo : EIATTR_MIN_STACK_SIZE
	.align		4
.L_27:
        /*003c*/ 	.byte	0x04, 0x12
        /*003e*/ 	.short	(.L_29 - .L_28)
	.align		4
.L_28:
        /*0040*/ 	.word	index@(_ZN7cutlass13device_kernelINS_4gemm6kernel13GemmUniversalIN4cute5tupleIJiiiiEEENS1_10collective13CollectiveMmaINS1_35MainloopSm100TmaUmmaWarpSpecializedILi3ELi2ELi2ENS5_IJNS4_1CILi1EEESB_SB_EEEEENS5_IJNSA_ILi128EEENSA_ILi256EEENSA_ILi32EEEEEENS_10tfloat32_tENS5_IJlSB_lEEESI_SJ_NS4_8TiledMMAINS4_8MMA_AtomIJNS4_17SM100_MMA_TF32_SSISI_SI_fLi128ELi256ELNS4_4UMMA5MajorE0ELSO_0ELNSN_7ScaleInE0ELSP_0EEEEEENS4_6LayoutISC_NS5_IJNSA_ILi0EEEST_ST_EEEEENS5_IJNS4_10UnderscoreESW_SW_EEEEENS4_13SM90_TMA_LOADENS4_14ComposedLayoutINS4_7SwizzleILi3ELi4ELi3EEENS4_18smem_ptr_flag_bitsILi32EEENSS_INS5_IJNSA_ILi8EEESG_EEENS5_IJSG_SB_EEEEEEEvNS4_8identityESZ_S19_vS1A_EENS_8epilogue10collective18CollectiveEpilogueINS1C_23Sm100TmaWarpSpecializedILi4ELi2ELi32ELb1ELb0EEEJSH_NS5_IJNSS_ISE_SB_EENSS_ISG_SB_EEEEESI_SJ_SI_SJ_NS1C_6fusion15FusionCallbacksIS1G_NS1K_17LinearCombinationISI_fSI_fLNS_15FloatRoundStyleE2EEESH_S1J_JEEENS4_5SM1004TMEM4LOAD26SM100_TMEM_LOAD_32dp32b32xESZ_S19_NS4_39AutoVectorizingCopyWithAssumedAlignmentILi128EEENS4_14SM90_TMA_STOREES19_S1V_S1V_EEEvvEEEEvNT_6ParamsE)
        /*0044*/ 	.word	0x00000000
.L_29:


//--------------------- .nv.compat                --------------------------
	.section	.nv.compat,"",@"SHT_CUDA_COMPAT_INFO"
	.align	4
        /*0000*/ 	.byte	0x02, 0x09, 0x01, 0x00, 0x02, 0x02, 0x02, 0x00, 0x02, 0x05, 0x05, 0x00, 0x03, 0x07, 0x01, 0x01
        /*0010*/ 	.byte	0x02, 0x03, 0x01, 0x00, 0x02, 0x06, 0x01, 0x00, 0x04, 0x0b, 0x08, 0x00, 0x09, 0x00, 0x00, 0x00
        /*0020*/ 	.byte	0x00, 0x00, 0x00, 0x00


//--------------------- .nv.info._ZN7cutlass13device_kernelINS_4gemm6kernel13GemmUniversalIN4cute5tupleIJiiiiEEENS1_10collective13CollectiveMmaINS1_35MainloopSm100TmaUmmaWarpSpecializedILi3ELi2ELi2ENS5_IJNS4_1CILi1EEESB_SB_EEEEENS5_IJNSA_ILi128EEENSA_ILi256EEENSA_ILi32EEEEEENS_10tfloat32_tENS5_IJlSB_lEEESI_SJ_NS4_8TiledMMAINS4_8MMA_AtomIJNS4_17SM100_MMA_TF32_SSISI_SI_fLi128ELi256ELNS4_4UMMA5MajorE0ELSO_0ELNSN_7ScaleInE0ELSP_0EEEEEENS4_6LayoutISC_NS5_IJNSA_ILi0EEEST_ST_EEEEENS5_IJNS4_10UnderscoreESW_SW_EEEEENS4_13SM90_TMA_LOADENS4_14ComposedLayoutINS4_7SwizzleILi3ELi4ELi3EEENS4_18smem_ptr_flag_bitsILi32EEENSS_INS5_IJNSA_ILi8EEESG_EEENS5_IJSG_SB_EEEEEEEvNS4_8identityESZ_S19_vS1A_EENS_8epilogue10collective18CollectiveEpilogueINS1C_23Sm100TmaWarpSpecializedILi4ELi2ELi32ELb1ELb0EEEJSH_NS5_IJNSS_ISE_SB_EENSS_ISG_SB_EEEEESI_SJ_SI_SJ_NS1C_6fusion15FusionCallbacksIS1G_NS1K_17LinearCombinationISI_fSI_fLNS_15FloatRoundStyleE2EEESH_S1J_JEEENS4_5SM1004TMEM4LOAD26SM100_TMEM_LOAD_32dp32b32xESZ_S19_NS4_39AutoVectorizingCopyWithAssumedAlignmentILi128EEENS4_14SM90_TMA_STOREES19_S1V_S1V_EEEvvEEEEvNT_6ParamsE --------------------------
	.section	.nv.info._ZN7cutlass13device_kernelINS_4gemm6kernel13GemmUniversalIN4cute5tupleIJiiiiEEENS1_10collective13CollectiveMmaINS1_35MainloopSm100TmaUmmaWarpSpecializedILi3ELi2ELi2ENS5_IJNS4_1CILi1EEESB_SB_EEEEENS5_IJNSA_ILi128EEENSA_ILi256EEENSA_ILi32EEEEEENS_10tfloat32_tENS5_IJlSB_lEEESI_SJ_NS4_8TiledMMAINS4_8MMA_AtomIJNS4_17SM100_MMA_TF32_SSISI_SI_fLi128ELi256ELNS4_4UMMA5MajorE0ELSO_0ELNSN_7ScaleInE0ELSP_0EEEEEENS4_6LayoutISC_NS5_IJNSA_ILi0EEEST_ST_EEEEENS5_IJNS4_10UnderscoreESW_SW_EEEEENS4_13SM90_TMA_LOADENS4_14ComposedLayoutINS4_7SwizzleILi3ELi4ELi3EEENS4_18smem_ptr_flag_bitsILi32EEENSS_INS5_IJNSA_ILi8EEESG_EEENS5_IJSG_SB_EEEEEEEvNS4_8identityESZ_S19_vS1A_EENS_8epilogue10collective18CollectiveEpilogueINS1C_23Sm100TmaWarpSpecializedILi4ELi2ELi32ELb1ELb0EEEJSH_NS5_IJNSS_ISE_SB_EENSS_ISG_SB_EEEEESI_SJ_SI_SJ_NS1C_6fusion15FusionCallbacksIS1G_NS1K_17LinearCombinationISI_fSI_fLNS_15FloatRoundStyleE2EEESH_S1J_JEEENS4_5SM1004TMEM4LOAD26SM100_TMEM_LOAD_32dp32b32xESZ_S19_NS4_39AutoVectorizingCopyWithAssumedAlignmentILi128EEENS4_14SM90_TMA_STOREES19_S1V_S1V_EEEvvEEEEvNT_6ParamsE,"",@"SHT_CUDA_INFO"
	.sectionflags	@""
	.align	4


	//----- nvinfo : EIATTR_CUDA_API_VERSION
	.align		4
        /*0000*/ 	.byte	0x04, 0x37
        /*0002*/ 	.short	(.L_31 - .L_30)
.L_30:
        /*0004*/ 	.word	0x00000082


	//----- nvinfo : EIATTR_KPARAM_INFO
	.align		4
.L_31:
        /*0008*/ 	.byte	0x04, 0x17
        /*000a*/ 	.short	(.L_33 - .L_32)
.L_32:
        /*000c*/ 	.word	0x00000000
        /*0010*/ 	.short	0x0000
        /*0012*/ 	.short	0x0000
        /*0014*/ 	.byte	0x00, 0xf0, 0x01, 0x20


	//----- nvinfo : EIATTR_AT_ENTRY_FRAGMENTS
	.align		4
.L_33:
        /*0018*/ 	.byte	0x04, 0x4f
        /*001a*/ 	.short	(.L_35 - .L_34)


	//   ....[0]....
.L_34:
        /*001c*/ 	.word	0x00000006


	//----- nvinfo : EIATTR_RESERVED_SMEM_USED
	.align		4
.L_35:
        /*0020*/ 	.byte	0x01, 0x41
	.zero		2


	//----- nvinfo : EIATTR_SPARSE_MMA_MASK
	.align		4
        /*0024*/ 	.byte	0x03, 0x50
        /*0026*/ 	.short	0x0000


	//----- nvinfo : EIATTR_TCGEN05_1CTA_USED
	.align		4
        /*0028*/ 	.byte	0x01, 0x51
	.zero		2


	//----- nvinfo : EIATTR_MAXREG_COUNT
	.align		4
        /*002c*/ 	.byte	0x03, 0x1b
        /*002e*/ 	.short	0x00ff


	//----- nvinfo : EIATTR_NUM_BARRIERS
	.align		4
        /*0030*/ 	.byte	0x02, 0x4c
        /*0032*/ 	.byte	0x07
	.zero		1


	//----- nvinfo : EIATTR_EXTERNS
	.align		4
        /*0034*/ 	.byte	0x04, 0x0f
        /*0036*/ 	.short	(.L_37 - .L_36)


	//   ....[0]....
	.align		4
.L_36:
        /*0038*/ 	.word	index@(__assertfail)


	//----- nvinfo : EIATTR_MERCURY_ISA_VERSION
	.align		4
.L_37:
        /*003c*/ 	.byte	0x03, 0x5f
        /*003e*/ 	.short	0x0101


	//----- nvinfo : EIATTR_INT_WARP_WIDE_INSTR_OFFSETS
	.align		4
        /*0040*/ 	.byte	0x04, 0x31
        /*0042*/ 	.short	(.L_39 - .L_38)


	//   ....[0]....
.L_38:
        /*0044*/ 	.word	0x00001d90


	//   ....[1]....
        /*0048*/ 	.word	0x00003630


	//   ....[2]....
        /*004c*/ 	.word	0x00003650


	//   ....[3]....
        /*0050*/ 	.word	0x00003680


	//   ....[4]....
        /*0054*/ 	.word	0x00003fb0


	//   ....[5]....
        /*0058*/ 	.word	0x00004020


	//   ....[6]....
        /*005c*/ 	.word	0x00004110


	//   ....[7]....
        /*0060*/ 	.word	0x00004190


	//   ....[8]....
        /*0064*/ 	.word	0x00004280


	//   ....[9]....
        /*0068*/ 	.word	0x00004300


	//   ....[10]....
        /*006c*/ 	.word	0x00004400


	//   ....[11]....
        /*0070*/ 	.word	0x00004490


	//   ....[12]....
        /*0074*/ 	.word	0x00004590


	//   ....[13]....
        /*0078*/ 	.word	0x00004670


	//   ....[14]....
        /*007c*/ 	.word	0x00004710


	//   ....[15]....
        /*0080*/ 	.word	0x00004800


	//   ....[16]....
        /*0084*/ 	.word	0x000048a0


	//   ....[17]....
        /*0088*/ 	.word	0x000049b0


	//   ....[18]....
        /*008c*/ 	.word	0x00004b10


	//   ....[19]....
        /*0090*/ 	.word	0x00004c60


	//----- nvinfo : EIATTR_COOP_GROUP_MASK_REGIDS
	.align		4
.L_39:
        /*0094*/ 	.byte	0x04, 0x29
        /*0096*/ 	.short	(.L_41 - .L_40)


	//   ....[0]....
.L_40:
        /*0098*/ 	.word	0xffffffff


	//   ....[1]....
        /*009c*/ 	.word	0xffffffff


	//   ....[2]....
        /*00a0*/ 	.word	0xffffffff


	//   ....[3]....
        /*00a4*/ 	.word	0xffffffff


	//   ....[4]....
        /*00a8*/ 	.word	0xffffffff


	//   ....[5]....
        /*00ac*/ 	.word	0xffffffff


	//   ....[6]....
        /*00b0*/ 	.word	0xffffffff


	//   ....[7]....
        /*00b4*/ 	.word	0xffffffff


	//   ....[8]....
        /*00b8*/ 	.word	0xffffffff


	//   ....[9]....
        /*00bc*/ 	.word	0xffffffff


	//   ....[10]....
        /*00c0*/ 	.word	0xffffffff


	//   ....[11]....
        /*00c4*/ 	.word	0xffffffff


	//   ....[12]....
        /*00c8*/ 	.word	0xffffffff


	//----- nvinfo : EIATTR_COOP_GROUP_INSTR_OFFSETS
	.align		4
.L_41:
        /*00cc*/ 	.byte	0x04, 0x28
        /*00ce*/ 	.short	(.L_43 - .L_42)


	//   ....[0]....
.L_42:
        /*00d0*/ 	.word	0x00000090


	//   ....[1]....
        /*00d4*/ 	.word	0x000004d0


	//   ....[2]....
        /*00d8*/ 	.word	0x00000620


	//   ....[3]....
        /*00dc*/ 	.word	0x000007c0


	//   ....[4]....
        /*00e0*/ 	.word	0x000008c0


	//   ....[5]....
        /*00e4*/ 	.word	0x00000a30


	//   ....[6]....
        /*00e8*/ 	.word	0x00000b90


	//   ....[7]....
        /*00ec*/ 	.word	0x00001c70


	//   ....[8]....
        /*00f0*/ 	.word	0x000029c0


	//   ....[9]....
        /*00f4*/ 	.word	0x00002bd0


	//   ....[10]....
        /*00f8*/ 	.word	0x00002c00


	//   ....[11]....
        /*00fc*/ 	.word	0x00003510


	//   ....[12]....
        /*0100*/ 	.word	0x00003740


	//----- nvinfo : EIATTR_VRC_CTA_INIT_COUNT
	.align		4
.L_43:
        /*0104*/ 	.byte	0x02, 0x4a
        /*0106*/ 	.byte	0x80
	.zero		1


	//----- nvinfo : EIATTR_SYSCALL_OFFSETS
	.align		4
        /*0108*/ 	.byte	0x04, 0x46
        /*010a*/ 	.short	(.L_45 - .L_44)


	//   ....[0]....
.L_44:
        /*010c*/ 	.word	0x00005700


	//   ....[1]....
        /*0110*/ 	.word	0x000057f0


	//   ....[2]....
        /*0114*/ 	.word	0x00006160


	//   ....[3]....
        /*0118*/ 	.word	0x00006fb0


	//   ....[4]....
        /*011c*/ 	.word	0x00007dd0


	//   ....[5]....
        /*0120*/ 	.word	0x00008c20


	//   ....[6]....
        /*0124*/ 	.word	0x00009a80


	//   ....[7]....
        /*0128*/ 	.word	0x0000a910


	//   ....[8]....
        /*012c*/ 	.word	0x0000b770


	//   ....[9]....
        /*0130*/ 	.word	0x0000c580


	//----- nvinfo : EIATTR_MBARRIER_INSTR_OFFSETS
	.align		4
.L_45:
        /*0134*/ 	.byte	0x04, 0x39
        /*0136*/ 	.short	(.L_47 - .L_46)


	//   ....[0]....
.L_46:
        /*0138*/ 	.word	0x000005b0
        /*013c*/ 	.word	0x000000ff
        /*0140*/ 	.word	0x00000000
        /*0144*/ 	.short	0x0100
        /*0146*/ 	.byte	0x05
	.zero		1


	//   ....[1]....
        /*0148*/ 	.word	0x000005c0
        /*014c*/ 	.word	0x000000ff
        /*0150*/ 	.word	0x00000018
        /*0154*/ 	.short	0x0100
        /*0156*/ 	.byte	0x05
	.zero		1


	//   ....[2]....
        /*0158*/ 	.word	0x000005d0
        /*015c*/ 	.word	0x000000ff
        /*0160*/ 	.word	0x00000008
        /*0164*/ 	.short	0x0100
        /*0166*/ 	.byte	0x05
	.zero		1


	//   ....[3]....
        /*0168*/ 	.word	0x000005e0
        /*016c*/ 	.word	0x000000ff
        /*0170*/ 	.word	0x00000020
        /*0174*/ 	.short	0x0100
        /*0176*/ 	.byte	0x05
	.zero		1


	//   ....[4]....
        /*0178*/ 	.word	0x000005f0
        /*017c*/ 	.word	0x000000ff
        /*0180*/ 	.word	0x00000010
        /*0184*/ 	.short	0x0100
        /*0186*/ 	.byte	0x05
	.zero		1


	//   ....[5]....
        /*0188*/ 	.word	0x00000600
        /*018c*/ 	.word	0x000000ff
        /*0190*/ 	.word	0x00000028
        /*0194*/ 	.short	0x0100
        /*0196*/ 	.byte	0x05
	.zero		1


	//   ....[6]....
        /*0198*/ 	.word	0x00000730
        /*019c*/ 	.word	0x000000ff
        /*01a0*/ 	.word	0x00000030
        /*01a4*/ 	.short	0x0100
        /*01a6*/ 	.byte	0x07
	.zero		1


	//   ....[7]....
        /*01a8*/ 	.word	0x00000740
        /*01ac*/ 	.word	0x000000ff
        /*01b0*/ 	.word	0x00000050
        /*01b4*/ 	.short	0x0100
        /*01b6*/ 	.byte	0x07
	.zero		1


	//   ....[8]....
        /*01b8*/ 	.word	0x00000750
        /*01bc*/ 	.word	0x000000ff
        /*01c0*/ 	.word	0x00000038
        /*01c4*/ 	.short	0x0100
        /*01c6*/ 	.byte	0x07
	.zero		1


	//   ....[9]....
        /*01c8*/ 	.word	0x00000760
        /*01cc*/ 	.word	0x000000ff
        /*01d0*/ 	.word	0x00000058
        /*01d4*/ 	.short	0x0100
        /*01d6*/ 	.byte	0x07
	.zero		1


	//   ....[10]....
        /*01d8*/ 	.word	0x00000770
        /*01dc*/ 	.word	0x000000ff
        /*01e0*/ 	.word	0x00000040
        /*01e4*/ 	.short	0x0100
        /*01e6*/ 	.byte	0x07
	.zero		1


	//   ....[11]....
        /*01e8*/ 	.word	0x00000780
        /*01ec*/ 	.word	0x000000ff
        /*01f0*/ 	.word	0x00000060
        /*01f4*/ 	.short	0x0100
        /*01f6*/ 	.byte	0x07
	.zero		1


	//   ....[12]....
        /*01f8*/ 	.word	0x00000790
        /*01fc*/ 	.word	0x000000ff
        /*0200*/ 	.word	0x00000048
        /*0204*/ 	.short	0x0100
        /*0206*/ 	.byte	0x07
	.zero		1


	//   ....[13]....
        /*0208*/ 	.word	0x000007a0
        /*020c*/ 	.word	0x000000ff
        /*0210*/ 	.word	0x00000068
        /*0214*/ 	.short	0x0100
        /*0216*/ 	.byte	0x07
	.zero		1


	//   ....[14]....
        /*0218*/ 	.word	0x00000890
        /*021c*/ 	.word	0x000000ff
        /*0220*/ 	.word	0x00000070
        /*0224*/ 	.short	0x0100
        /*0226*/ 	.byte	0x05
	.zero		1


	//   ....[15]....
        /*0228*/ 	.word	0x000008a0
        /*022c*/ 	.word	0x000000ff
        /*0230*/ 	.word	0x00000078
        /*0234*/ 	.short	0x0100
        /*0236*/ 	.byte	0x05
	.zero		1


	//   ....[16]....
        /*0238*/ 	.word	0x000009e0
        /*023c*/ 	.word	0x000000ff
        /*0240*/ 	.word	0x00000080
        /*0244*/ 	.short	0x0100
        /*0246*/ 	.byte	0x05
	.zero		1


	//   ....[17]....
        /*0248*/ 	.word	0x000009f0
        /*024c*/ 	.word	0x000000ff
        /*0250*/ 	.word	0x00000090
        /*0254*/ 	.short	0x0100
        /*0256*/ 	.byte	0x05
	.zero		1


	//   ....[18]....
        /*0258*/ 	.word	0x00000a00
        /*025c*/ 	.word	0x000000ff
        /*0260*/ 	.word	0x00000088
        /*0264*/ 	.short	0x0100
        /*0266*/ 	.byte	0x05
	.zero		1


	//   ....[19]....
        /*0268*/ 	.word	0x00000a10
        /*026c*/ 	.word	0x000000ff
        /*0270*/ 	.word	0x00000098
        /*0274*/ 	.short	0x0100
        /*0276*/ 	.byte	0x05
	.zero		1


	//   ....[20]....
        /*0278*/ 	.word	0x00000b40
        /*027c*/ 	.word	0x000000ff
        /*0280*/ 	.word	0x000000a0
        /*0284*/ 	.short	0x0100
        /*0286*/ 	.byte	0x07
	.zero		1


	//   ....[21]....
        /*0288*/ 	.word	0x00000b50
        /*028c*/ 	.word	0x000000ff
        /*0290*/ 	.word	0x000000b0
        /*0294*/ 	.short	0x0100
        /*0296*/ 	.byte	0x07
	.zero		1


	//   ....[22]....
        /*0298*/ 	.word	0x00000b60
        /*029c*/ 	.word	0x000000ff
        /*02a0*/ 	.word	0x000000a8
        /*02a4*/ 	.short	0x0100
        /*02a6*/ 	.byte	0x07
	.zero		1


	//   ....[23]....
        /*02a8*/ 	.word	0x00000b70
        /*02ac*/ 	.word	0x000000ff
        /*02b0*/ 	.word	0x000000b8
        /*02b4*/ 	.short	0x0100
        /*02b6*/ 	.byte	0x07
	.zero		1


	//   ....[24]....
        /*02b8*/ 	.word	0x00000c60
        /*02bc*/ 	.word	0x000000ff
        /*02c0*/ 	.word	0x000000c0
        /*02c4*/ 	.short	0x0100
        /*02c6*/ 	.byte	0x05
	.zero		1


	//   ....[25]....
        /*02c8*/ 	.word	0x00000c70
        /*02cc*/ 	.word	0x000000ff
        /*02d0*/ 	.word	0x000000d0
        /*02d4*/ 	.short	0x0100
        /*02d6*/ 	.byte	0x05
	.zero		1


	//   ....[26]....
        /*02d8*/ 	.word	0x00000c80
        /*02dc*/ 	.word	0x000000ff
        /*02e0*/ 	.word	0x000000c8
        /*02e4*/ 	.short	0x0100
        /*02e6*/ 	.byte	0x05
	.zero		1


	//   ....[27]....
        /*02e8*/ 	.word	0x00000c90
        /*02ec*/ 	.word	0x000000ff
        /*02f0*/ 	.word	0x000000d8
        /*02f4*/ 	.short	0x0100
        /*02f6*/ 	.byte	0x05
	.zero		1


	//   ....[28]....
        /*02f8*/ 	.word	0x00001570
        /*02fc*/ 	.word	0x00000003
        /*0300*/ 	.word	0x000000d0
        /*0304*/ 	.short	0x010a
        /*0306*/ 	.byte	0xff
	.zero		1


	//   ....[29]....
        /*0308*/ 	.word	0x000015a0
        /*030c*/ 	.word	0x00000003
        /*0310*/ 	.word	0x000000c0
        /*0314*/ 	.short	0x0101
        /*0316*/ 	.byte	0xff
	.zero		1


	//   ....[30]....
        /*0318*/ 	.word	0x00001670
        /*031c*/ 	.word	0x000000ff
        /*0320*/ 	.word	0x00000018
        /*0324*/ 	.short	0x010a
        /*0326*/ 	.byte	0x08
	.zero		1


	//   ....[31]....
        /*0328*/ 	.word	0x00001710
        /*032c*/ 	.word	0x000000ff
        /*0330*/ 	.word	0x00000018
        /*0334*/ 	.short	0x010a
        /*0336*/ 	.byte	0x21
	.zero		1


	//   ....[32]....
        /*0338*/ 	.word	0x00001860
        /*033c*/ 	.word	0x000000ff
        /*0340*/ 	.word	0x00000018
        /*0344*/ 	.short	0x010a
        /*0346*/ 	.byte	0x08
	.zero		1


	//   ....[33]....
        /*0348*/ 	.word	0x00001970
        /*034c*/ 	.word	0x000000ff
        /*0350*/ 	.word	0x00000078
        /*0354*/ 	.short	0x0101
        /*0356*/ 	.byte	0x04
	.zero		1


	//   ....[34]....
        /*0358*/ 	.word	0x00001990
        /*035c*/ 	.word	0x000000ff
        /*0360*/ 	.word	0x00000018
        /*0364*/ 	.short	0x010a
        /*0366*/ 	.byte	0x08
	.zero		1


	//   ....[35]....
        /*0368*/ 	.word	0x00001a10
        /*036c*/ 	.word	0x000000ff
        /*0370*/ 	.word	0x00000018
        /*0374*/ 	.short	0x010a
        /*0376*/ 	.byte	0x11
	.zero		1


	//   ....[36]....
        /*0378*/ 	.word	0x00001b60
        /*037c*/ 	.word	0x000000ff
        /*0380*/ 	.word	0x00000018
        /*0384*/ 	.short	0x010a
        /*0386*/ 	.byte	0x08
	.zero		1


	//   ....[37]....
        /*0388*/ 	.word	0x00001ca0
        /*038c*/ 	.word	0x00000002
        /*0390*/ 	.word	0x00000080
        /*0394*/ 	.short	0x010a
        /*0396*/ 	.byte	0xff
	.zero		1


	//   ....[38]....
        /*0398*/ 	.word	0x00001d60
        /*039c*/ 	.word	0x00000002
        /*03a0*/ 	.word	0x00000000
        /*03a4*/ 	.short	0x0101
        /*03a6*/ 	.byte	0xff
	.zero		1


	//   ....[39]....
        /*03a8*/ 	.word	0x000022c0
        /*03ac*/ 	.word	0x000000ff
        /*03b0*/ 	.word	0x00000000
        /*03b4*/ 	.short	0x010a
        /*03b6*/ 	.byte	0x05
	.zero		1


	//   ....[40]....
        /*03b8*/ 	.word	0x00002350
        /*03bc*/ 	.word	0x000000ff
        /*03c0*/ 	.word	0x00000000
        /*03c4*/ 	.short	0x010a
        /*03c6*/ 	.byte	0x05
	.zero		1


	//   ....[41]....
        /*03c8*/ 	.word	0x000023f0
        /*03cc*/ 	.word	0x00000000
        /*03d0*/ 	.word	0x00000000
        /*03d4*/ 	.short	0x010a
        /*03d6*/ 	.byte	0xff
	.zero		1


	//   ....[42]....
        /*03d8*/ 	.word	0x00002510
        /*03dc*/ 	.word	0x00000000
        /*03e0*/ 	.word	0x000000c0
        /*03e4*/ 	.short	0x010a
        /*03e6*/ 	.byte	0xff
	.zero		1


	//   ....[43]....
        /*03e8*/ 	.word	0x00002570
        /*03ec*/ 	.word	0x00000004
        /*03f0*/ 	.word	0x00000000
        /*03f4*/ 	.short	0x0101
        /*03f6*/ 	.byte	0xff
	.zero		1


	//   ....[44]....
        /*03f8*/ 	.word	0x00002590
        /*03fc*/ 	.word	0x000000ff
        /*0400*/ 	.word	0x00000090
        /*0404*/ 	.short	0x010a
        /*0406*/ 	.byte	0x05
	.zero		1


	//   ....[45]....
        /*0408*/ 	.word	0x000026b0
        /*040c*/ 	.word	0x00000000
        /*0410*/ 	.word	0x00000080
        /*0414*/ 	.short	0x010a
        /*0416*/ 	.byte	0xff
	.zero		1


	//   ....[46]....
        /*0418*/ 	.word	0x000027c0
        /*041c*/ 	.word	0x00000000
        /*0420*/ 	.word	0x00000000
        /*0424*/ 	.short	0x0101
        /*0426*/ 	.byte	0xff
	.zero		1


	//   ....[47]....
        /*0428*/ 	.word	0x00002850
        /*042c*/ 	.word	0x000000ff
        /*0430*/ 	.word	0x00000090
        /*0434*/ 	.short	0x0106
        /*0436*/ 	.byte	0x05
	.zero		1


	//   ....[48]....
        /*0438*/ 	.word	0x00002870
        /*043c*/ 	.word	0x000000ff
        /*0440*/ 	.word	0x00000090
        /*0444*/ 	.short	0x010a
        /*0446*/ 	.byte	0x05
	.zero		1


	//   ....[49]....
        /*0448*/ 	.word	0x00002900
        /*044c*/ 	.word	0x000000ff
        /*0450*/ 	.word	0x00000090
        /*0454*/ 	.short	0x0106
        /*0456*/ 	.byte	0x04
	.zero		1


	//   ....[50]....
        /*0458*/ 	.word	0x00002940
        /*045c*/ 	.word	0x00000000
        /*0460*/ 	.word	0x00000090
        /*0464*/ 	.short	0x010a
        /*0466*/ 	.byte	0xff
	.zero		1


	//   ....[51]....
        /*0468*/ 	.word	0x00002e80
        /*046c*/ 	.word	0x00000000
        /*0470*/ 	.word	0x00000080
        /*0474*/ 	.short	0x010a
        /*0476*/ 	.byte	0xff
	.zero		1


	//   ....[52]....
        /*0478*/ 	.word	0x00002f90
        /*047c*/ 	.word	0x00000003
        /*0480*/ 	.word	0x00000000
        /*0484*/ 	.short	0x0101
        /*0486*/ 	.byte	0xff
	.zero		1


	//   ....[53]....
        /*0488*/ 	.word	0x00002fa0
        /*048c*/ 	.word	0x000000ff
        /*0490*/ 	.word	0x00000000
        /*0494*/ 	.short	0x010a
        /*0496*/ 	.byte	0x06
	.zero		1


	//   ....[54]....
        /*0498*/ 	.word	0x00002fc0
        /*049c*/ 	.word	0x000000ff
        /*04a0*/ 	.word	0x000000b0
        /*04a4*/ 	.short	0x010a
        /*04a6*/ 	.byte	0x07
	.zero		1


	//   ....[55]....
        /*04a8*/ 	.word	0x00003090
        /*04ac*/ 	.word	0x000000ff
        /*04b0*/ 	.word	0x00000000
        /*04b4*/ 	.short	0x010a
        /*04b6*/ 	.byte	0x06
	.zero		1


	//   ....[56]....
        /*04b8*/ 	.word	0x000031c0
        /*04bc*/ 	.word	0x000000ff
        /*04c0*/ 	.word	0x00000000
        /*04c4*/ 	.short	0x010a
        /*04c6*/ 	.byte	0x1a
	.zero		1


	//   ....[57]....
        /*04c8*/ 	.word	0x00003460
        /*04cc*/ 	.word	0x000000ff
        /*04d0*/ 	.word	0x00000000
        /*04d4*/ 	.short	0x010a
        /*04d6*/ 	.byte	0x06
	.zero		1


	//   ....[58]....
        /*04d8*/ 	.word	0x000034f0
        /*04dc*/ 	.word	0x000000ff
        /*04e0*/ 	.word	0x00000000
        /*04e4*/ 	.short	0x010a
        /*04e6*/ 	.byte	0x07
	.zero		1


	//   ....[59]....
        /*04e8*/ 	.word	0x00003950
        /*04ec*/ 	.word	0x00000000
        /*04f0*/ 	.word	0x00000080
        /*04f4*/ 	.short	0x010a
        /*04f6*/ 	.byte	0xff
	.zero		1


	//   ....[60]....
        /*04f8*/ 	.word	0x00003a10
        /*04fc*/ 	.word	0x00000000
        /*0500*/ 	.word	0x00000000
        /*0504*/ 	.short	0x0101
        /*0506*/ 	.byte	0xff
	.zero		1


	//   ....[61]....
        /*0508*/ 	.word	0x00003d30
        /*050c*/ 	.word	0x000000ff
        /*0510*/ 	.word	0x00000078
        /*0514*/ 	.short	0x010a
        /*0516*/ 	.byte	0x07
	.zero		1


	//   ....[62]....
        /*0518*/ 	.word	0x00003f30
        /*051c*/ 	.word	0x000000ff
        /*0520*/ 	.word	0x00000050
        /*0524*/ 	.short	0x010a
        /*0526*/ 	.byte	0x07
	.zero		1


	//   ....[63]....
        /*0528*/ 	.word	0x000040b0
        /*052c*/ 	.word	0x000000ff
        /*0530*/ 	.word	0x00000030
        /*0534*/ 	.short	0x010b
        /*0536*/ 	.byte	0x07
	.zero		1


	//   ....[64]....
        /*0538*/ 	.word	0x000040c0
        /*053c*/ 	.word	0x000000ff
        /*0540*/ 	.word	0x00000000
        /*0544*/ 	.short	0x0101
        /*0546*/ 	.byte	0x15
	.zero		1


	//   ....[65]....
        /*0548*/ 	.word	0x000040e0
        /*054c*/ 	.word	0x000000ff
        /*0550*/ 	.word	0x00000058
        /*0554*/ 	.short	0x010a
        /*0556*/ 	.byte	0x07
	.zero		1


	//   ....[66]....
        /*0558*/ 	.word	0x00004220
        /*055c*/ 	.word	0x000000ff
        /*0560*/ 	.word	0x00000038
        /*0564*/ 	.short	0x010b
        /*0566*/ 	.byte	0x07
	.zero		1


	//   ....[67]....
        /*0568*/ 	.word	0x00004230
        /*056c*/ 	.word	0x000000ff
        /*0570*/ 	.word	0x00000000
        /*0574*/ 	.short	0x0101
        /*0576*/ 	.byte	0x0f
	.zero		1


	//   ....[68]....
        /*0578*/ 	.word	0x00004250
        /*057c*/ 	.word	0x000000ff
        /*0580*/ 	.word	0x00000060
        /*0584*/ 	.short	0x010a
        /*0586*/ 	.byte	0x07
	.zero		1


	//   ....[69]....
        /*0588*/ 	.word	0x000043a0
        /*058c*/ 	.word	0x000000ff
        /*0590*/ 	.word	0x00000040
        /*0594*/ 	.short	0x010b
        /*0596*/ 	.byte	0x07
	.zero		1


	//   ....[70]....
        /*0598*/ 	.word	0x000043b0
        /*059c*/ 	.word	0x000000ff
        /*05a0*/ 	.word	0x00000000
        /*05a4*/ 	.short	0x0101
        /*05a6*/ 	.byte	0x0e
	.zero		1


	//   ....[71]....
        /*05a8*/ 	.word	0x000043d0
        /*05ac*/ 	.word	0x000000ff
        /*05b0*/ 	.word	0x00000068
        /*05b4*/ 	.short	0x010a
        /*05b6*/ 	.byte	0x07
	.zero		1


	//   ....[72]....
        /*05b8*/ 	.word	0x00004530
        /*05bc*/ 	.word	0x000000ff
        /*05c0*/ 	.word	0x00000048
        /*05c4*/ 	.short	0x010b
        /*05c6*/ 	.byte	0x07
	.zero		1


	//   ....[73]....
        /*05c8*/ 	.word	0x00004540
        /*05cc*/ 	.word	0x000000ff
        /*05d0*/ 	.word	0x00000000
        /*05d4*/ 	.short	0x0101
        /*05d6*/ 	.byte	0x0d
	.zero		1


	//   ....[74]....
        /*05d8*/ 	.word	0x00004560
        /*05dc*/ 	.word	0x000000ff
        /*05e0*/ 	.word	0x00000050
        /*05e4*/ 	.short	0x010a
        /*05e6*/ 	.byte	0x07
	.zero		1


	//   ....[75]....
        /*05e8*/ 	.word	0x000046b0
        /*05ec*/ 	.word	0x000000ff
        /*05f0*/ 	.word	0x00000030
        /*05f4*/ 	.short	0x010b
        /*05f6*/ 	.byte	0x07
	.zero		1


	//   ....[76]....
        /*05f8*/ 	.word	0x000046c0
        /*05fc*/ 	.word	0x000000ff
        /*0600*/ 	.word	0x00000000
        /*0604*/ 	.short	0x0101
        /*0606*/ 	.byte	0x15
	.zero		1


	//   ....[77]....
        /*0608*/ 	.word	0x000046e0
        /*060c*/ 	.word	0x000000ff
        /*0610*/ 	.word	0x00000058
        /*0614*/ 	.short	0x010a
        /*0616*/ 	.byte	0x07
	.zero		1


	//   ....[78]....
        /*0618*/ 	.word	0x00004840
        /*061c*/ 	.word	0x000000ff
        /*0620*/ 	.word	0x00000038
        /*0624*/ 	.short	0x010b
        /*0626*/ 	.byte	0x07
	.zero		1


	//   ....[79]....
        /*0628*/ 	.word	0x00004850
        /*062c*/ 	.word	0x000000ff
        /*0630*/ 	.word	0x00000000
        /*0634*/ 	.short	0x0101
        /*0636*/ 	.byte	0x0f
	.zero		1


	//   ....[80]....
        /*0638*/ 	.word	0x00004860
        /*063c*/ 	.word	0x000000ff
        /*0640*/ 	.word	0x00000060
        /*0644*/ 	.short	0x010a
        /*0646*/ 	.byte	0x07
	.zero		1


	//   ....[81]....
        /*0648*/ 	.word	0x00004a00
        /*064c*/ 	.word	0x000000ff
        /*0650*/ 	.word	0x00000040
        /*0654*/ 	.short	0x010b
        /*0656*/ 	.byte	0x07
	.zero		1


	//   ....[82]....
        /*0658*/ 	.word	0x00004a70
        /*065c*/ 	.word	0x000000ff
        /*0660*/ 	.word	0x00000000
        /*0664*/ 	.short	0x0101
        /*0666*/ 	.byte	0x0e
	.zero		1


	//   ....[83]....
        /*0668*/ 	.word	0x00004aa0
        /*066c*/ 	.word	0x000000ff
        /*0670*/ 	.word	0x00000068
        /*0674*/ 	.short	0x010a
        /*0676*/ 	.byte	0x07
	.zero		1


	//   ....[84]....
        /*0678*/ 	.word	0x00004ca0
        /*067c*/ 	.word	0x000000ff
        /*0680*/ 	.word	0x00000048
        /*0684*/ 	.short	0x010b
        /*0686*/ 	.byte	0x07
	.zero		1


	//   ....[85]....
        /*0688*/ 	.word	0x00004cc0
        /*068c*/ 	.word	0x000000ff
        /*0690*/ 	.word	0x00000000
        /*0694*/ 	.short	0x0101
        /*0696*/ 	.byte	0x0d
	.zero		1


	//   ....[86]....
        /*0698*/ 	.word	0x00004ce0
        /*069c*/ 	.word	0x000000ff
        /*06a0*/ 	.word	0x00000050
        /*06a4*/ 	.short	0x010a
        /*06a6*/ 	.byte	0x07
	.zero		1


	//   ....[87]....
        /*06a8*/ 	.word	0x00004d00
        /*06ac*/ 	.word	0x000000ff
        /*06b0*/ 	.word	0x00000058
        /*06b4*/ 	.short	0x010a
        /*06b6*/ 	.byte	0x07
	.zero		1


	//   ....[88]....
        /*06b8*/ 	.word	0x00004d20
        /*06bc*/ 	.word	0x000000ff
        /*06c0*/ 	.word	0x00000060
        /*06c4*/ 	.short	0x010a
        /*06c6*/ 	.byte	0x07
	.zero		1


	//   ....[89]....
        /*06c8*/ 	.word	0x00004d70
        /*06cc*/ 	.word	0x00000002
        /*06d0*/ 	.word	0x00000068
        /*06d4*/ 	.short	0x010a
        /*06d6*/ 	.byte	0xff
	.zero		1


	//   ....[90]....
        /*06d8*/ 	.word	0x000050c0
        /*06dc*/ 	.word	0x00000000
        /*06e0*/ 	.word	0x00000080
        /*06e4*/ 	.short	0x010a
        /*06e6*/ 	.byte	0xff
	.zero		1


	//   ....[91]....
        /*06e8*/ 	.word	0x000051d0
        /*06ec*/ 	.word	0x00000000
        /*06f0*/ 	.word	0x00000000
        /*06f4*/ 	.short	0x0101
        /*06f6*/ 	.byte	0xff
	.zero		1


	//   ....[92]....
        /*06f8*/ 	.word	0x00005c80
        /*06fc*/ 	.word	0x000000ff
        /*0700*/ 	.word	0x00000030
        /*0704*/ 	.short	0x010a
        /*0706*/ 	.byte	0x30
	.zero		1


	//   ....[93]....
        /*0708*/ 	.word	0x00005d60
        /*070c*/ 	.word	0x0000003b
        /*0710*/ 	.word	0x000000a0
        /*0714*/ 	.short	0x010a
        /*0716*/ 	.byte	0xff
	.zero		1


	//   ....[94]....
        /*0718*/ 	.word	0x00005f10
        /*071c*/ 	.word	0x000000ff
        /*0720*/ 	.word	0x00000030
        /*0724*/ 	.short	0x010a
        /*0726*/ 	.byte	0x30
	.zero		1


	//   ....[95]....
        /*0728*/ 	.word	0x00006040
        /*072c*/ 	.word	0x0000003b
        /*0730*/ 	.word	0x000000a0
        /*0734*/ 	.short	0x010a
        /*0736*/ 	.byte	0xff
	.zero		1


	//   ....[96]....
        /*0738*/ 	.word	0x00006c50
        /*073c*/ 	.word	0x00000000
        /*0740*/ 	.word	0x00000000
        /*0744*/ 	.short	0x0101
        /*0746*/ 	.byte	0xff
	.zero		1


	//   ....[97]....
        /*0748*/ 	.word	0x00006c60
        /*074c*/ 	.word	0x00000003
        /*0750*/ 	.word	0x00000030
        /*0754*/ 	.short	0x010a
        /*0756*/ 	.byte	0xff
	.zero		1


	//   ....[98]....
        /*0758*/ 	.word	0x00006d40
        /*075c*/ 	.word	0x00000003
        /*0760*/ 	.word	0x00000030
        /*0764*/ 	.short	0x010a
        /*0766*/ 	.byte	0xff
	.zero		1


	//   ....[99]....
        /*0768*/ 	.word	0x00007a70
        /*076c*/ 	.word	0x00000085
        /*0770*/ 	.word	0x00000000
        /*0774*/ 	.short	0x0101
        /*0776*/ 	.byte	0xff
	.zero		1


	//   ....[100]....
        /*0778*/ 	.word	0x00007a90
        /*077c*/ 	.word	0x00000086
        /*0780*/ 	.word	0x00000030
        /*0784*/ 	.short	0x010a
        /*0786*/ 	.byte	0xff
	.zero		1


	//   ....[101]....
        /*0788*/ 	.word	0x00007b60
        /*078c*/ 	.word	0x00000086
        /*0790*/ 	.word	0x00000030
        /*0794*/ 	.short	0x010a
        /*0796*/ 	.byte	0xff
	.zero		1


	//   ....[102]....
        /*0798*/ 	.word	0x00008890
        /*079c*/ 	.word	0x00000085
        /*07a0*/ 	.word	0x00000000
        /*07a4*/ 	.short	0x0101
        /*07a6*/ 	.byte	0xff
	.zero		1


	//   ....[103]....
        /*07a8*/ 	.word	0x000088b0
        /*07ac*/ 	.word	0x00000086
        /*07b0*/ 	.word	0x00000030
        /*07b4*/ 	.short	0x010a
        /*07b6*/ 	.byte	0xff
	.zero		1


	//   ....[104]....
        /*07b8*/ 	.word	0x00008990
        /*07bc*/ 	.word	0x00000086
        /*07c0*/ 	.word	0x00000030
        /*07c4*/ 	.short	0x010a
        /*07c6*/ 	.byte	0xff
	.zero		1


	//   ....[105]....
        /*07c8*/ 	.word	0x000096e0
        /*07cc*/ 	.word	0x00000086
        /*07d0*/ 	.word	0x00000000
        /*07d4*/ 	.short	0x0101
        /*07d6*/ 	.byte	0xff
	.zero		1


	//   ....[106]....
        /*07d8*/ 	.word	0x00009700
        /*07dc*/ 	.word	0x00000087
        /*07e0*/ 	.word	0x00000030
        /*07e4*/ 	.short	0x010a
        /*07e6*/ 	.byte	0xff
	.zero		1


	//   ....[107]....
        /*07e8*/ 	.word	0x000097d0
        /*07ec*/ 	.word	0x00000087
        /*07f0*/ 	.word	0x00000030
        /*07f4*/ 	.short	0x010a
        /*07f6*/ 	.byte	0xff
	.zero		1


	//   ....[108]....
        /*07f8*/ 	.word	0x0000a570
        /*07fc*/ 	.word	0x0000003c
        /*0800*/ 	.word	0x00000000
        /*0804*/ 	.short	0x0101
        /*0806*/ 	.byte	0xff
	.zero		1


	//   ....[109]....
        /*0808*/ 	.word	0x0000a590
        /*080c*/ 	.word	0x00000033
        /*0810*/ 	.word	0x00000030
        /*0814*/ 	.short	0x010a
        /*0816*/ 	.byte	0xff
	.zero		1


	//   ....[110]....
        /*0818*/ 	.word	0x0000a660
        /*081c*/ 	.word	0x00000033
        /*0820*/ 	.word	0x00000030
        /*0824*/ 	.short	0x010a
        /*0826*/ 	.byte	0xff
	.zero		1


	//   ....[111]....
        /*0828*/ 	.word	0x0000b3d0
        /*082c*/ 	.word	0x00000033
        /*0830*/ 	.word	0x00000000
        /*0834*/ 	.short	0x0101
        /*0836*/ 	.byte	0xff
	.zero		1


	//   ....[112]....
        /*0838*/ 	.word	0x0000b3f0
        /*083c*/ 	.word	0x00000000
        /*0840*/ 	.word	0x00000030
        /*0844*/ 	.short	0x010a
        /*0846*/ 	.byte	0xff
	.zero		1


	//   ....[113]....
        /*0848*/ 	.word	0x0000b4c0
        /*084c*/ 	.word	0x00000000
        /*0850*/ 	.word	0x00000030
        /*0854*/ 	.short	0x010a
        /*0856*/ 	.byte	0xff
	.zero		1


	//   ....[114]....
        /*0858*/ 	.word	0x0000c230
        /*085c*/ 	.word	0x00000033
        /*0860*/ 	.word	0x00000000
        /*0864*/ 	.short	0x0101
        /*0866*/ 	.byte	0xff
	.zero		1


	//   ....[115]....
        /*0868*/ 	.word	0x0000c250
        /*086c*/ 	.word	0x00000000
        /*0870*/ 	.word	0x00000030
        /*0874*/ 	.short	0x010a
        /*0876*/ 	.byte	0xff
	.zero		1


	//   ....[116]....
        /*0878*/ 	.word	0x0000c320
        /*087c*/ 	.word	0x00000000
        /*0880*/ 	.word	0x00000030
        /*0884*/ 	.short	0x010a
        /*0886*/ 	.byte	0xff
	.zero		1


	//   ....[117]....
        /*0888*/ 	.word	0x0000c6f0
        /*088c*/ 	.word	0x000000ff
        /*0890*/ 	.word	0x00000000
        /*0894*/ 	.short	0x0101
        /*0896*/ 	.byte	0x05
	.zero		1


	//   ....[118]....
        /*0898*/ 	.word	0x0000d0a0
        /*089c*/ 	.word	0x00000000
        /*08a0*/ 	.word	0x00000000
        /*08a4*/ 	.short	0x0101
        /*08a6*/ 	.byte	0xff
	.zero		1


	//   ....[119]....
        /*08a8*/ 	.word	0x0000d310
        /*08ac*/ 	.word	0x000000ff
        /*08b0*/ 	.word	0x00000000
        /*08b4*/ 	.short	0x0101
        /*08b6*/ 	.byte	0x04
	.zero		1


	//   ....[120]....
        /*08b8*/ 	.word	0x0000d330
        /*08bc*/ 	.word	0x00000003
        /*08c0*/ 	.word	0x000000d0
        /*08c4*/ 	.short	0x010a
        /*08c6*/ 	.byte	0xff
	.zero		1


	//   ....[121]....
        /*08c8*/ 	.word	0x0000d390
        /*08cc*/ 	.word	0x00000002
        /*08d0*/ 	.word	0x00000018
        /*08d4*/ 	.short	0x010a
        /*08d6*/ 	.byte	0xff
	.zero		1


	//   ....[122]....
        /*08d8*/ 	.word	0x0000d3f0
        /*08dc*/ 	.word	0x00000002
        /*08e0*/ 	.word	0x00000018
        /*08e4*/ 	.short	0x010a
        /*08e6*/ 	.byte	0xff
	.zero		1


	//   ....[123]....
        /*08e8*/ 	.word	0x0000d440
        /*08ec*/ 	.word	0x00000002
        /*08f0*/ 	.word	0x00000080
        /*08f4*/ 	.short	0x010a
        /*08f6*/ 	.byte	0xff
	.zero		1


	//   ....[124]....
        /*08f8*/ 	.word	0x0000d4a0
        /*08fc*/ 	.word	0x00000000
        /*0900*/ 	.word	0x00000000
        /*0904*/ 	.short	0x010a
        /*0906*/ 	.byte	0xff
	.zero		1


	//   ....[125]....
        /*0908*/ 	.word	0x0000d500
        /*090c*/ 	.word	0x00000000
        /*0910*/ 	.word	0x00000000
        /*0914*/ 	.short	0x010a
        /*0916*/ 	.byte	0xff
	.zero		1


	//   ....[126]....
        /*0918*/ 	.word	0x0000d550
        /*091c*/ 	.word	0x00000000
        /*0920*/ 	.word	0x000000c0
        /*0924*/ 	.short	0x010a
        /*0926*/ 	.byte	0xff
	.zero		1


	//   ....[127]....
        /*0928*/ 	.word	0x0000d5b0
        /*092c*/ 	.word	0x00000000
        /*0930*/ 	.word	0x00000090
        /*0934*/ 	.short	0x010a
        /*0936*/ 	.byte	0xff
	.zero		1


	//   ....[128]....
        /*0938*/ 	.word	0x0000d600
        /*093c*/ 	.word	0x00000000
        /*0940*/ 	.word	0x00000080
        /*0944*/ 	.short	0x010a
        /*0946*/ 	.byte	0xff
	.zero		1


	//   ....[129]....
        /*0948*/ 	.word	0x0000d660
        /*094c*/ 	.word	0x00000000
        /*0950*/ 	.word	0x00000090
        /*0954*/ 	.short	0x010a
        /*0956*/ 	.byte	0xff
	.zero		1


	//   ....[130]....
        /*0958*/ 	.word	0x0000d6b0
        /*095c*/ 	.word	0x00000000
        /*0960*/ 	.word	0x00000080
        /*0964*/ 	.short	0x010a
        /*0966*/ 	.byte	0xff
	.zero		1


	//   ....[131]....
        /*0968*/ 	.word	0x0000d710
        /*096c*/ 	.word	0x00000003
        /*0970*/ 	.word	0x000000b0
        /*0974*/ 	.short	0x010a
        /*0976*/ 	.byte	0xff
	.zero		1


	//   ....[132]....
        /*0978*/ 	.word	0x0000d770
        /*097c*/ 	.word	0x00000000
        /*0980*/ 	.word	0x00000000
        /*0984*/ 	.short	0x010a
        /*0986*/ 	.byte	0xff
	.zero		1


	//   ....[133]....
        /*0988*/ 	.word	0x0000d7d0
        /*098c*/ 	.word	0x00000000
        /*0990*/ 	.word	0x00000000
        /*0994*/ 	.short	0x010a
        /*0996*/ 	.byte	0xff
	.zero		1


	//   ....[134]....
        /*0998*/ 	.word	0x0000d830
        /*099c*/ 	.word	0x00000000
        /*09a0*/ 	.word	0x00000000
        /*09a4*/ 	.short	0x010a
        /*09a6*/ 	.byte	0xff
	.zero		1


	//   ....[135]....
        /*09a8*/ 	.word	0x0000d880
        /*09ac*/ 	.word	0x00000000
        /*09b0*/ 	.word	0x00000080
        /*09b4*/ 	.short	0x010a
        /*09b6*/ 	.byte	0xff
	.zero		1


	//   ....[136]....
        /*09b8*/ 	.word	0x0000d8e0
        /*09bc*/ 	.word	0x00000000
        /*09c0*/ 	.word	0x00000078
        /*09c4*/ 	.short	0x010a
        /*09c6*/ 	.byte	0xff
	.zero		1


	//   ....[137]....
        /*09c8*/ 	.word	0x0000d940
        /*09cc*/ 	.word	0x00000003
        /*09d0*/ 	.word	0x00000050
        /*09d4*/ 	.short	0x010a
        /*09d6*/ 	.byte	0xff
	.zero		1


	//   ....[138]....
        /*09d8*/ 	.word	0x0000d9a0
        /*09dc*/ 	.word	0x00000003
        /*09e0*/ 	.word	0x00000058
        /*09e4*/ 	.short	0x010a
        /*09e6*/ 	.byte	0xff
	.zero		1


	//   ....[139]....
        /*09e8*/ 	.word	0x0000da00
        /*09ec*/ 	.word	0x00000003
        /*09f0*/ 	.word	0x00000060
        /*09f4*/ 	.short	0x010a
        /*09f6*/ 	.byte	0xff
	.zero		1


	//   ....[140]....
        /*09f8*/ 	.word	0x0000da60
        /*09fc*/ 	.word	0x00000003
        /*0a00*/ 	.word	0x00000068
        /*0a04*/ 	.short	0x010a
        /*0a06*/ 	.byte	0xff
	.zero		1


	//   ....[141]....
        /*0a08*/ 	.word	0x0000dac0
        /*0a0c*/ 	.word	0x00000003
        /*0a10*/ 	.word	0x00000050
        /*0a14*/ 	.short	0x010a
        /*0a16*/ 	.byte	0xff
	.zero		1


	//   ....[142]....
        /*0a18*/ 	.word	0x0000db20
        /*0a1c*/ 	.word	0x00000003
        /*0a20*/ 	.word	0x00000058
        /*0a24*/ 	.short	0x010a
        /*0a26*/ 	.byte	0xff
	.zero		1


	//   ....[143]....
        /*0a28*/ 	.word	0x0000db80
        /*0a2c*/ 	.word	0x00000003
        /*0a30*/ 	.word	0x00000060
        /*0a34*/ 	.short	0x010a
        /*0a36*/ 	.byte	0xff
	.zero		1


	//   ....[144]....
        /*0a38*/ 	.word	0x0000dbe0
        /*0a3c*/ 	.word	0x00000003
        /*0a40*/ 	.word	0x00000068
        /*0a44*/ 	.short	0x010a
        /*0a46*/ 	.byte	0xff
	.zero		1


	//   ....[145]....
        /*0a48*/ 	.word	0x0000dc40
        /*0a4c*/ 	.word	0x00000003
        /*0a50*/ 	.word	0x00000050
        /*0a54*/ 	.short	0x010a
        /*0a56*/ 	.byte	0xff
	.zero		1


	//   ....[146]....
        /*0a58*/ 	.word	0x0000dca0
        /*0a5c*/ 	.word	0x00000003
        /*0a60*/ 	.word	0x00000058
        /*0a64*/ 	.short	0x010a
        /*0a66*/ 	.byte	0xff
	.zero		1


	//   ....[147]....
        /*0a68*/ 	.word	0x0000dd00
        /*0a6c*/ 	.word	0x00000003
        /*0a70*/ 	.word	0x00000060
        /*0a74*/ 	.short	0x010a
        /*0a76*/ 	.byte	0xff
	.zero		1


	//   ....[148]....
        /*0a78*/ 	.word	0x0000dd50
        /*0a7c*/ 	.word	0x00000000
        /*0a80*/ 	.word	0x00000080
        /*0a84*/ 	.short	0x010a
        /*0a86*/ 	.byte	0xff
	.zero		1


	//   ....[149]....
        /*0a88*/ 	.word	0x0000ddb0
        /*0a8c*/ 	.word	0x00000002
        /*0a90*/ 	.word	0x00000030
        /*0a94*/ 	.short	0x010a
        /*0a96*/ 	.byte	0xff
	.zero		1


	//   ....[150]....
        /*0a98*/ 	.word	0x0000de00
        /*0a9c*/ 	.word	0x0000003b
        /*0aa0*/ 	.word	0x000000a0
        /*0aa4*/ 	.short	0x010a
        /*0aa6*/ 	.byte	0xff
	.zero		1


	//   ....[151]....
        /*0aa8*/ 	.word	0x0000de50
        /*0aac*/ 	.word	0x00000003
        /*0ab0*/ 	.word	0x00000030
        /*0ab4*/ 	.short	0x010a
        /*0ab6*/ 	.byte	0xff
	.zero		1


	//   ....[152]....
        /*0ab8*/ 	.word	0x0000dea0
        /*0abc*/ 	.word	0x00000086
        /*0ac0*/ 	.word	0x00000030
        /*0ac4*/ 	.short	0x010a
        /*0ac6*/ 	.byte	0xff
	.zero		1


	//   ....[153]....
        /*0ac8*/ 	.word	0x0000def0
        /*0acc*/ 	.word	0x00000086
        /*0ad0*/ 	.word	0x00000030
        /*0ad4*/ 	.short	0x010a
        /*0ad6*/ 	.byte	0xff
	.zero		1


	//   ....[154]....
        /*0ad8*/ 	.word	0x0000df40
        /*0adc*/ 	.word	0x00000087
        /*0ae0*/ 	.word	0x00000030
        /*0ae4*/ 	.short	0x010a
        /*0ae6*/ 	.byte	0xff
	.zero		1


	//   ....[155]....
        /*0ae8*/ 	.word	0x0000df90
        /*0aec*/ 	.word	0x00000033
        /*0af0*/ 	.word	0x00000030
        /*0af4*/ 	.short	0x010a
        /*0af6*/ 	.byte	0xff
	.zero		1


	//   ....[156]....
        /*0af8*/ 	.word	0x0000dfe0
        /*0afc*/ 	.word	0x00000000
        /*0b00*/ 	.word	0x00000030
        /*0b04*/ 	.short	0x010a
        /*0b06*/ 	.byte	0xff
	.zero		1


	//   ....[157]....
        /*0b08*/ 	.word	0x0000e030
        /*0b0c*/ 	.word	0x00000000
        /*0b10*/ 	.word	0x00000030
        /*0b14*/ 	.short	0x010a
        /*0b16*/ 	.byte	0xff
	.zero		1


	//----- nvinfo : EIATTR_NUM_MBARRIERS
	.align		4
.L_47:
        /*0b18*/ 	.byte	0x03, 0x38
        /*0b1a*/ 	.short	0x001c


	//----- nvinfo : EIATTR_EXIT_INSTR_OFFSETS
	.align		4
        /*0b1c*/ 	.byte	0x04, 0x1c
        /*0b1e*/ 	.short	(.L_49 - .L_48)


	//   ....[0]....
.L_48:
        /*0b20*/ 	.word	0x00002420


	//   ....[1]....
        /*0b24*/ 	.word	0x00002910


	//   ....[2]....
        /*0b28*/ 	.word	0x00002970


	//   ....[3]....
        /*0b2c*/ 	.word	0x00003750


	//   ....[4]....
        /*0b30*/ 	.word	0x00004da0


	//   ....[5]....
        /*0b34*/ 	.word	0x00004de0


	//   ....[6]....
        /*0b38*/ 	.word	0x0000d200


	//   ....[7]....
        /*0b3c*/ 	.word	0x0000d280


	//   ....[8]....
        /*0b40*/ 	.word	0x0000d2b0


	//   ....[9]....
        /*0b44*/ 	.word	0x0000d320


	//----- nvinfo : EIATTR_MAX_THREADS
	.align		4
.L_49:
        /*0b48*/ 	.byte	0x04, 0x05
        /*0b4a*/ 	.short	(.L_51 - .L_50)
.L_50:
        /*0b4c*/ 	.word	0x00000100
        /*0b50*/ 	.word	0x00000001
        /*0b54*/ 	.word	0x00000001


	//----- nvinfo : EIATTR_CRS_STACK_SIZE
	.align		4
.L_51:
        /*0b58*/ 	.byte	0x04, 0x1e
        /*0b5a*/ 	.short	(.L_53 - .L_52)
.L_52:
        /*0b5c*/ 	.word	0x00000000


	//----- nvinfo : EIATTR_CBANK_PARAM_SIZE
	.align		4
.L_53:
        /*0b60*/ 	.byte	0x03, 0x19
        /*0b62*/ 	.short	0x0800


	//----- nvinfo : EIATTR_PARAM_CBANK
	.align		4
        /*0b64*/ 	.byte	0x04, 0x0a
        /*0b66*/ 	.short	(.L_55 - .L_54)
	.align		4
.L_54:
        /*0b68*/ 	.word	index@(.nv.constant0._ZN7cutlass13device_kernelINS_4gemm6kernel13GemmUniversalIN4cute5tupleIJiiiiEEENS1_10collective13CollectiveMmaINS1_35MainloopSm100TmaUmmaWarpSpecializedILi3ELi2ELi2ENS5_IJNS4_1CILi1EEESB_SB_EEEEENS5_IJNSA_ILi128EEENSA_ILi256EEENSA_ILi32EEEEEENS_10tfloat32_tENS5_IJlSB_lEEESI_SJ_NS4_8TiledMMAINS4_8MMA_AtomIJNS4_17SM100_MMA_TF32_SSISI_SI_fLi128ELi256ELNS4_4UMMA5MajorE0ELSO_0ELNSN_7ScaleInE0ELSP_0EEEEEENS4_6LayoutISC_NS5_IJNSA_ILi0EEEST_ST_EEEEENS5_IJNS4_10UnderscoreESW_SW_EEEEENS4_13SM90_TMA_LOADENS4_14ComposedLayoutINS4_7SwizzleILi3ELi4ELi3EEENS4_18smem_ptr_flag_bitsILi32EEENSS_INS5_IJNSA_ILi8EEESG_EEENS5_IJSG_SB_EEEEEEEvNS4_8identityESZ_S19_vS1A_EENS_8epilogue10collective18CollectiveEpilogueINS1C_23Sm100TmaWarpSpecializedILi4ELi2ELi32ELb1ELb0EEEJSH_NS5_IJNSS_ISE_SB_EENSS_ISG_SB_EEEEESI_SJ_SI_SJ_NS1C_6fusion15FusionCallbacksIS1G_NS1K_17LinearCombinationISI_fSI_fLNS_15FloatRoundStyleE2EEESH_S1J_JEEENS4_5SM1004TMEM4LOAD26SM100_TMEM_LOAD_32dp32b32xESZ_S19_NS4_39AutoVectorizingCopyWithAssumedAlignmentILi128EEENS4_14SM90_TMA_STOREES19_S1V_S1V_EEEvvEEEEvNT_6ParamsE)
        /*0b6c*/ 	.short	0x0380
        /*0b6e*/ 	.short	0x0800


	//----- nvinfo : EIATTR_SW_WAR
	.align		4
.L_55:
        /*0b70*/ 	.byte	0x04, 0x36
        /*0b72*/ 	.short	(.L_57 - .L_56)
.L_56:
        /*0b74*/ 	.word	0x00000008
.L_57:


//--------------------- .nv.callgraph             --------------------------
	.section	.nv.callgraph,"",@"SHT_CUDA_CALLGRAPH"
	.align	4
	.sectionentsize	8
	.align		4
        /*0000*/ 	.word	0x00000000
	.align		4
        /*0004*/ 	.word	0xffffffff
	.align		4
        /*0008*/ 	.word	index@(_ZN7cutlass13device_kernelINS_4gemm6kernel13GemmUniversalIN4cute5tupleIJiiiiEEENS1_10collective13CollectiveMmaINS1_35MainloopSm100TmaUmmaWarpSpecializedILi3ELi2ELi2ENS5_IJNS4_1CILi1EEESB_SB_EEEEENS5_IJNSA_ILi128EEENSA_ILi256EEENSA_ILi32EEEEEENS_10tfloat32_tENS5_IJlSB_lEEESI_SJ_NS4_8TiledMMAINS4_8MMA_AtomIJNS4_17SM100_MMA_TF32_SSISI_SI_fLi128ELi256ELNS4_4UMMA5MajorE0ELSO_0ELNSN_7ScaleInE0ELSP_0EEEEEENS4_6LayoutISC_NS5_IJNSA_ILi0EEEST_ST_EEEEENS5_IJNS4_10UnderscoreESW_SW_EEEEENS4_13SM90_TMA_LOADENS4_14ComposedLayoutINS4_7SwizzleILi3ELi4ELi3EEENS4_18smem_ptr_flag_bitsILi32EEENSS_INS5_IJNSA_ILi8EEESG_EEENS5_IJSG_SB_EEEEEEEvNS4_8identityESZ_S19_vS1A_EENS_8epilogue10collective18CollectiveEpilogueINS1C_23Sm100TmaWarpSpecializedILi4ELi2ELi32ELb1ELb0EEEJSH_NS5_IJNSS_ISE_SB_EENSS_ISG_SB_EEEEESI_SJ_SI_SJ_NS1C_6fusion15FusionCallbacksIS1G_NS1K_17LinearCombinationISI_fSI_fLNS_15FloatRoundStyleE2EEESH_S1J_JEEENS4_5SM1004TMEM4LOAD26SM100_TMEM_LOAD_32dp32b32xESZ_S19_NS4_39AutoVectorizingCopyWithAssumedAlignmentILi128EEENS4_14SM90_TMA_STOREES19_S1V_S1V_EEEvvEEEEvNT_6ParamsE)
	.align		4
        /*000c*/ 	.word	index@(__assertfail)
	.align		4
        /*0010*/ 	.word	0x00000000
	.align		4
        /*0014*/ 	.word	0xfffffffe
	.align		4
        /*0018*/ 	.word	0x00000000
	.align		4
        /*001c*/ 	.word	0xfffffffd
	.align		4
        /*0020*/ 	.word	0x00000000
	.align		4
        /*0024*/ 	.word	0xfffffffc


//--------------------- .nv.constant4             --------------------------
	.section	.nv.constant4,"a",@progbits
	.align	8
	.align		8
.nv.constant4:
        /*0000*/ 	.dword	__assertfail
	.align		8
        /*0008*/ 	.dword	__unnamed_1
	.align		8
        /*0010*/ 	.dword	__unnamed_2
	.align		8
        /*0018*/ 	.dword	_ZN40_INTERNAL_43d67cae_4_k_cu_049c032e_258234cuda3std3__45__cpo5beginE
	.align		8
        /*0020*/ 	.dword	_ZN40_INTERNAL_43d67cae_4_k_cu_049c032e_258234cuda3std3__45__cpo3endE
	.align		8
        /*0028*/ 	.dword	_ZN40_INTERNAL_43d67cae_4_k_cu_049c032e_258234cuda3std3__45__cpo6cbeginE
	.align		8
        /*0030*/ 	.dword	_ZN40_INTERNAL_43d67cae_4_k_cu_049c032e_258234cuda3std3__45__cpo4cendE
	.align		8
        /*0038*/ 	.dword	_ZN40_INTERNAL_43d67cae_4_k_cu_049c032e_258234cuda3std3__442_GLOBAL__N__43d67cae_4_k_cu_049c032e_258236ignoreE
	.align		8
        /*0040*/ 	.dword	_ZN40_INTERNAL_43d67cae_4_k_cu_049c032e_258234cuda3std3__419piecewise_constructE
	.align		8
        /*0048*/ 	.dword	_ZN40_INTERNAL_43d67cae_4_k_cu_049c032e_258234cuda3std3__48in_placeE
	.align		8
        /*0050*/ 	.dword	_ZN40_INTERNAL_43d67cae_4_k_cu_049c032e_258234cuda3std6ranges3__45__cpo4swapE
	.align		8
        /*0058*/ 	.dword	_ZN40_INTERNAL_43d67cae_4_k_cu_049c032e_258234cuda3std6ranges3__45__cpo9iter_moveE
	.align		8
        /*0060*/ 	.dword	_ZN40_INTERNAL_43d67cae_4_k_cu_049c032e_258234cute7productE
	.align		8
        /*0068*/ 	.dword	_ZN40_INTERNAL_43d67cae_4_k_cu_049c032e_258234cute1_E
	.align		8
        /*0070*/ 	.dword	$str$25
	.align		8
        /*0078*/ 	.dword	$str$26
	.align		8
        /*0080*/ 	.dword	$str$27
	.align		8
        /*0088*/ 	.dword	$str$28


//--------------------- .text._ZN7cutlass13device_kernelINS_4gemm6kernel13GemmUniversalIN4cute5tupleIJiiiiEEENS1_10collective13CollectiveMmaINS1_35MainloopSm100TmaUmmaWarpSpecializedILi3ELi2ELi2ENS5_IJNS4_1CILi1EEESB_SB_EEEEENS5_IJNSA_ILi128EEENSA_ILi256EEENSA_ILi32EEEEEENS_10tfloat32_tENS5_IJlSB_lEEESI_SJ_NS4_8TiledMMAINS4_8MMA_AtomIJNS4_17SM100_MMA_TF32_SSISI_SI_fLi128ELi256ELNS4_4UMMA5MajorE0ELSO_0ELNSN_7ScaleInE0ELSP_0EEEEEENS4_6LayoutISC_NS5_IJNSA_ILi0EEEST_ST_EEEEENS5_IJNS4_10UnderscoreESW_SW_EEEEENS4_13SM90_TMA_LOADENS4_14ComposedLayoutINS4_7SwizzleILi3ELi4ELi3EEENS4_18smem_ptr_flag_bitsILi32EEENSS_INS5_IJNSA_ILi8EEESG_EEENS5_IJSG_SB_EEEEEEEvNS4_8identityESZ_S19_vS1A_EENS_8epilogue10collective18CollectiveEpilogueINS1C_23Sm100TmaWarpSpecializedILi4ELi2ELi32ELb1ELb0EEEJSH_NS5_IJNSS_ISE_SB_EENSS_ISG_SB_EEEEESI_SJ_SI_SJ_NS1C_6fusion15FusionCallbacksIS1G_NS1K_17LinearCombinationISI_fSI_fLNS_15FloatRoundStyleE2EEESH_S1J_JEEENS4_5SM1004TMEM4LOAD26SM100_TMEM_LOAD_32dp32b32xESZ_S19_NS4_39AutoVectorizingCopyWithAssumedAlignmentILi128EEENS4_14SM90_TMA_STOREES19_S1V_S1V_EEEvvEEEEvNT_6ParamsE --------------------------
	.section	.text._ZN7cutlass13device_kernelINS_4gemm6kernel13GemmUniversalIN4cute5tupleIJiiiiEEENS1_10collective13CollectiveMmaINS1_35MainloopSm100TmaUmmaWarpSpecializedILi3ELi2ELi2ENS5_IJNS4_1CILi1EEESB_SB_EEEEENS5_IJNSA_ILi128EEENSA_ILi256EEENSA_ILi32EEEEEENS_10tfloat32_tENS5_IJlSB_lEEESI_SJ_NS4_8TiledMMAINS4_8MMA_AtomIJNS4_17SM100_MMA_TF32_SSISI_SI_fLi128ELi256ELNS4_4UMMA5MajorE0ELSO_0ELNSN_7ScaleInE0ELSP_0EEEEEENS4_6LayoutISC_NS5_IJNSA_ILi0EEEST_ST_EEEEENS5_IJNS4_10UnderscoreESW_SW_EEEEENS4_13SM90_TMA_LOADENS4_14ComposedLayoutINS4_7SwizzleILi3ELi4ELi3EEENS4_18smem_ptr_flag_bitsILi32EEENSS_INS5_IJNSA_ILi8EEESG_EEENS5_IJSG_SB_EEEEEEEvNS4_8identityESZ_S19_vS1A_EENS_8epilogue10collective18CollectiveEpilogueINS1C_23Sm100TmaWarpSpecializedILi4ELi2ELi32ELb1ELb0EEEJSH_NS5_IJNSS_ISE_SB_EENSS_ISG_SB_EEEEESI_SJ_SI_SJ_NS1C_6fusion15FusionCallbacksIS1G_NS1K_17LinearCombinationISI_fSI_fLNS_15FloatRoundStyleE2EEESH_S1J_JEEENS4_5SM1004TMEM4LOAD26SM100_TMEM_LOAD_32dp32b32xESZ_S19_NS4_39AutoVectorizingCopyWithAssumedAlignmentILi128EEENS4_14SM90_TMA_STOREES19_S1V_S1V_EEEvvEEEEvNT_6ParamsE,"ax",@progbits
	.align	128
.text._ZN7cutlass13device_kernelINS_4gemm6kernel13GemmUniversalIN4cute5tupleIJiiiiEEENS1_10collective13CollectiveMmaINS1_35MainloopSm100TmaUmmaWarpSpecializedILi3ELi2ELi2ENS5_IJNS4_1CILi1EEESB_SB_EEEEENS5_IJNSA_ILi128EEENSA_ILi256EEENSA_ILi32EEEEEENS_10tfloat32_tENS5_IJlSB_lEEESI_SJ_NS4_8TiledMMAINS4_8MMA_AtomIJNS4_17SM100_MMA_TF32_SSISI_SI_fLi128ELi256ELNS4_4UMMA5MajorE0ELSO_0ELNSN_7ScaleInE0ELSP_0EEEEEENS4_6LayoutISC_NS5_IJNSA_ILi0EEEST_ST_EEEEENS5_IJNS4_10UnderscoreESW_SW_EEEEENS4_13SM90_TMA_LOADENS4_14ComposedLayoutINS4_7SwizzleILi3ELi4ELi3EEENS4_18smem_ptr_flag_bitsILi32EEENSS_INS5_IJNSA_ILi8EEESG_EEENS5_IJSG_SB_EEEEEEEvNS4_8identityESZ_S19_vS1A_EENS_8epilogue10collective18CollectiveEpilogueINS1C_23Sm100TmaWarpSpecializedILi4ELi2ELi32ELb1ELb0EEEJSH_NS5_IJNSS_ISE_SB_EENSS_ISG_SB_EEEEESI_SJ_SI_SJ_NS1C_6fusion15FusionCallbacksIS1G_NS1K_17LinearCombinationISI_fSI_fLNS_15FloatRoundStyleE2EEESH_S1J_JEEENS4_5SM1004TMEM4LOAD26SM100_TMEM_LOAD_32dp32b32xESZ_S19_NS4_39AutoVectorizingCopyWithAssumedAlignmentILi128EEENS4_14SM90_TMA_STOREES19_S1V_S1V_EEEvvEEEEvNT_6ParamsE:
        .type           _ZN7cutlass13device_kernelINS_4gemm6kernel13GemmUniversalIN4cute5tupleIJiiiiEEENS1_10collective13CollectiveMmaINS1_35MainloopSm100TmaUmmaWarpSpecializedILi3ELi2ELi2ENS5_IJNS4_1CILi1EEESB_SB_EEEEENS5_IJNSA_ILi128EEENSA_ILi256EEENSA_ILi32EEEEEENS_10tfloat32_tENS5_IJlSB_lEEESI_SJ_NS4_8TiledMMAINS4_8MMA_AtomIJNS4_17SM100_MMA_TF32_SSISI_SI_fLi128ELi256ELNS4_4UMMA5MajorE0ELSO_0ELNSN_7ScaleInE0ELSP_0EEEEEENS4_6LayoutISC_NS5_IJNSA_ILi0EEEST_ST_EEEEENS5_IJNS4_10UnderscoreESW_SW_EEEEENS4_13SM90_TMA_LOADENS4_14ComposedLayoutINS4_7SwizzleILi3ELi4ELi3EEENS4_18smem_ptr_flag_bitsILi32EEENSS_INS5_IJNSA_ILi8EEESG_EEENS5_IJSG_SB_EEEEEEEvNS4_8identityESZ_S19_vS1A_EENS_8epilogue10collective18CollectiveEpilogueINS1C_23Sm100TmaWarpSpecializedILi4ELi2ELi32ELb1ELb0EEEJSH_NS5_IJNSS_ISE_SB_EENSS_ISG_SB_EEEEESI_SJ_SI_SJ_NS1C_6fusion15FusionCallbacksIS1G_NS1K_17LinearCombinationISI_fSI_fLNS_15FloatRoundStyleE2EEESH_S1J_JEEENS4_5SM1004TMEM4LOAD26SM100_TMEM_LOAD_32dp32b32xESZ_S19_NS4_39AutoVectorizingCopyWithAssumedAlignmentILi128EEENS4_14SM90_TMA_STOREES19_S1V_S1V_EEEvvEEEEvNT_6ParamsE,@function
        .size           _ZN7cutlass13device_kernelINS_4gemm6kernel13GemmUniversalIN4cute5tupleIJiiiiEEENS1_10collective13CollectiveMmaINS1_35MainloopSm100TmaUmmaWarpSpecializedILi3ELi2ELi2ENS5_IJNS4_1CILi1EEESB_SB_EEEEENS5_IJNSA_ILi128EEENSA_ILi256EEENSA_ILi32EEEEEENS_10tfloat32_tENS5_IJlSB_lEEESI_SJ_NS4_8TiledMMAINS4_8MMA_AtomIJNS4_17SM100_MMA_TF32_SSISI_SI_fLi128ELi256ELNS4_4UMMA5MajorE0ELSO_0ELNSN_7ScaleInE0ELSP_0EEEEEENS4_6LayoutISC_NS5_IJNSA_ILi0EEEST_ST_EEEEENS5_IJNS4_10UnderscoreESW_SW_EEEEENS4_13SM90_TMA_LOADENS4_14ComposedLayoutINS4_7SwizzleILi3ELi4ELi3EEENS4_18smem_ptr_flag_bitsILi32EEENSS_INS5_IJNSA_ILi8EEESG_EEENS5_IJSG_SB_EEEEEEEvNS4_8identityESZ_S19_vS1A_EENS_8epilogue10collective18CollectiveEpilogueINS1C_23Sm100TmaWarpSpecializedILi4ELi2ELi32ELb1ELb0EEEJSH_NS5_IJNSS_ISE_SB_EENSS_ISG_SB_EEEEESI_SJ_SI_SJ_NS1C_6fusion15FusionCallbacksIS1G_NS1K_17LinearCombinationISI_fSI_fLNS_15FloatRoundStyleE2EEESH_S1J_JEEENS4_5SM1004TMEM4LOAD26SM100_TMEM_LOAD_32dp32b32xESZ_S19_NS4_39AutoVectorizingCopyWithAssumedAlignmentILi128EEENS4_14SM90_TMA_STOREES19_S1V_S1V_EEEvvEEEEvNT_6ParamsE,(.L_x_211 - _ZN7cutlass13device_kernelINS_4gemm6kernel13GemmUniversalIN4cute5tupleIJiiiiEEENS1_10collective13CollectiveMmaINS1_35MainloopSm100TmaUmmaWarpSpecializedILi3ELi2ELi2ENS5_IJNS4_1CILi1EEESB_SB_EEEEENS5_IJNSA_ILi128EEENSA_ILi256EEENSA_ILi32EEEEEENS_10tfloat32_tENS5_IJlSB_lEEESI_SJ_NS4_8TiledMMAINS4_8MMA_AtomIJNS4_17SM100_MMA_TF32_SSISI_SI_fLi128ELi256ELNS4_4UMMA5MajorE0ELSO_0ELNSN_7ScaleInE0ELSP_0EEEEEENS4_6LayoutISC_NS5_IJNSA_ILi0EEEST_ST_EEEEENS5_IJNS4_10UnderscoreESW_SW_EEEEENS4_13SM90_TMA_LOADENS4_14ComposedLayoutINS4_7SwizzleILi3ELi4ELi3EEENS4_18smem_ptr_flag_bitsILi32EEENSS_INS5_IJNSA_ILi8EEESG_EEENS5_IJSG_SB_EEEEEEEvNS4_8identityESZ_S19_vS1A_EENS_8epilogue10collective18CollectiveEpilogueINS1C_23Sm100TmaWarpSpecializedILi4ELi2ELi32ELb1ELb0EEEJSH_NS5_IJNSS_ISE_SB_EENSS_ISG_SB_EEEEESI_SJ_SI_SJ_NS1C_6fusion15FusionCallbacksIS1G_NS1K_17LinearCombinationISI_fSI_fLNS_15FloatRoundStyleE2EEESH_S1J_JEEENS4_5SM1004TMEM4LOAD26SM100_TMEM_LOAD_32dp32b32xESZ_S19_NS4_39AutoVectorizingCopyWithAssumedAlignmentILi128EEENS4_14SM90_TMA_STOREES19_S1V_S1V_EEEvvEEEEvNT_6ParamsE)
        .other          _ZN7cutlass13device_kernelINS_4gemm6kernel13GemmUniversalIN4cute5tupleIJiiiiEEENS1_10collective13CollectiveMmaINS1_35MainloopSm100TmaUmmaWarpSpecializedILi3ELi2ELi2ENS5_IJNS4_1CILi1EEESB_SB_EEEEENS5_IJNSA_ILi128EEENSA_ILi256EEENSA_ILi32EEEEEENS_10tfloat32_tENS5_IJlSB_lEEESI_SJ_NS4_8TiledMMAINS4_8MMA_AtomIJNS4_17SM100_MMA_TF32_SSISI_SI_fLi128ELi256ELNS4_4UMMA5MajorE0ELSO_0ELNSN_7ScaleInE0ELSP_0EEEEEENS4_6LayoutISC_NS5_IJNSA_ILi0EEEST_ST_EEEEENS5_IJNS4_10UnderscoreESW_SW_EEEEENS4_13SM90_TMA_LOADENS4_14ComposedLayoutINS4_7SwizzleILi3ELi4ELi3EEENS4_18smem_ptr_flag_bitsILi32EEENSS_INS5_IJNSA_ILi8EEESG_EEENS5_IJSG_SB_EEEEEEEvNS4_8identityESZ_S19_vS1A_EENS_8epilogue10collective18CollectiveEpilogueINS1C_23Sm100TmaWarpSpecializedILi4ELi2ELi32ELb1ELb0EEEJSH_NS5_IJNSS_ISE_SB_EENSS_ISG_SB_EEEEESI_SJ_SI_SJ_NS1C_6fusion15FusionCallbacksIS1G_NS1K_17LinearCombinationISI_fSI_fLNS_15FloatRoundStyleE2EEESH_S1J_JEEENS4_5SM1004TMEM4LOAD26SM100_TMEM_LOAD_32dp32b32xESZ_S19_NS4_39AutoVectorizingCopyWithAssumedAlignmentILi128EEENS4_14SM90_TMA_STOREES19_S1V_S1V_EEEvvEEEEvNT_6ParamsE,@"STO_CUDA_ENTRY STV_DEFAULT"
_ZN7cutlass13device_kernelINS_4gemm6kernel13GemmUniversalIN4cute5tupleIJiiiiEEENS1_10collective13CollectiveMmaINS1_35MainloopSm100TmaUmmaWarpSpecializedILi3ELi2ELi2ENS5_IJNS4_1CILi1EEESB_SB_EEEEENS5_IJNSA_ILi128EEENSA_ILi256EEENSA_ILi32EEEEEENS_10tfloat32_tENS5_IJlSB_lEEESI_SJ_NS4_8TiledMMAINS4_8MMA_AtomIJNS4_17SM100_MMA_TF32_SSISI_SI_fLi128ELi256ELNS4_4UMMA5MajorE0ELSO_0ELNSN_7ScaleInE0ELSP_0EEEEEENS4_6LayoutISC_NS5_IJNSA_ILi0EEEST_ST_EEEEENS5_IJNS4_10UnderscoreESW_SW_EEEEENS4_13SM90_TMA_LOADENS4_14ComposedLayoutINS4_7SwizzleILi3ELi4ELi3EEENS4_18smem_ptr_flag_bitsILi32EEENSS_INS5_IJNSA_ILi8EEESG_EEENS5_IJSG_SB_EEEEEEEvNS4_8identityESZ_S19_vS1A_EENS_8epilogue10collective18CollectiveEpilogueINS1C_23Sm100TmaWarpSpecializedILi4ELi2ELi32ELb1ELb0EEEJSH_NS5_IJNSS_ISE_SB_EENSS_ISG_SB_EEEEESI_SJ_SI_SJ_NS1C_6fusion15FusionCallbacksIS1G_NS1K_17LinearCombinationISI_fSI_fLNS_15FloatRoundStyleE2EEESH_S1J_JEEENS4_5SM1004TMEM4LOAD26SM100_TMEM_LOAD_32dp32b32xESZ_S19_NS4_39AutoVectorizingCopyWithAssumedAlignmentILi128EEENS4_14SM90_TMA_STOREES19_S1V_S1V_EEEvvEEEEvNT_6ParamsE:
[----:B------:R-:W1:Y:S01]  /*0000*/  LDC R1, c[0x0][0x37c] ;  /* 0x0000df00ff017b82 */ /* 0x000e620000000800 */
[----:B------:R-:W2:Y:S01]  /*0010*/  S2R R117, SR_TID.X ;  /* 0x0000000000757919 */ /* 0x000ea20000002100 */
[----:B------:R-:W3:Y:S01]  /*0020*/  LDCU.64 UR4, c[0x0][0x890] ;  /* 0x00011200ff0477ac */ /* 0x000ee20008000a00 */
[----:B------:R-:W-:Y:S02]  /*0030*/  PRMT R103, RZ, 0x7610, R103 ;  /* 0x00007610ff677816 */ /* 0x000fe40000000067 */
[----:B------:R-:W-:Y:S01]  /*0040*/  ELECT P5, URZ, PT ;  /* 0x0000000000ff782f */ /* 0x000fe200038a0000 */
[----:B------:R-:W4:Y:S01]  /*0050*/  LDCU.64 UR46, c[0x0][0x358] ;  /* 0x00006b00ff2e77ac */ /* 0x000f220008000a00 */
[----:B---3--:R-:W-:-:S04]  /*0060*/  UISETP.NE.U32.AND UP0, UPT, UR4, URZ, UPT ;  /* 0x000000ff0400728c */ /* 0x008fc8000bf05070 */
[----:B------:R-:W-:Y:S01]  /*0070*/  UISETP.NE.AND.EX UP0, UPT, UR5, URZ, UPT, UP0 ;  /* 0x000000ff0500728c */ /* 0x000fe2000bf05300 */
[----:B--2---:R-:W-:-:S05]  /*0080*/  SHF.R.U32.HI R110, RZ, 0x5, R117 ;  /* 0x00000005ff6e7819 */ /* 0x004fca0000011675 */
[----:B------:R-:W2:Y:S02]  /*0090*/  SHFL.IDX PT, R0, R110, RZ, 0x1f ;  /* 0x00001fff6e007589 */ /* 0x000ea400000e0000 */
[----:B--2---:R-:W-:Y:S01]  /*00a0*/  R2UR UR8, R0 ;  /* 0x00000000000872ca */ /* 0x004fe200000e0000 */
[----:B-1--4-:R-:W-:-:S14]  /*00b0*/  BRA.U UP0, `(.L_x_0) ;  /* 0x00000001002c7547 */ /* 0x012fdc000b800000 */
[----:B------:R-:W1:Y:S02]  /*00c0*/  LDCU.64 UR6, c[0x0][0x888] ;  /* 0x00011100ff0677ac */ /* 0x000e640008000a00 */
[----:B-1----:R-:W-:-:S04]  /*00d0*/  UISETP.NE.U32.AND UP0, UPT, UR6, URZ, UPT ;  /* 0x000000ff0600728c */ /* 0x002fc8000bf05070 */
[----:B------:R-:W-:-:S09]  /*00e0*/  UISETP.NE.AND.EX UP0, UPT, UR7, URZ, UPT, UP0 ;  /* 0x000000ff0700728c */ /* 0x000fd2000bf05300 */
[----:B------:R-:W-:Y:S05]  /*00f0*/  BRA.U !UP0, `(.L_x_1) ;  /* 0x0000000108107547 */ /* 0x000fea000b800000 */
[----:B------:R-:W1:Y:S02]  /*0100*/  LDC.64 R2, c[0x0][0x888] ;  /* 0x00022200ff027b82 */ /* 0x000e640000000a00 */
[----:B-1----:R1:W5:Y:S01]  /*0110*/  LDG.E R49, desc[UR46][R2.64] ;  /* 0x0000002e02317981 */ /* 0x002362000c1e1900 */
[----:B------:R-:W-:Y:S01]  /*0120*/  HFMA2 R103, -RZ, RZ, 0, 5.9604644775390625e-08 ;  /* 0x00000001ff677431 */ /* 0x000fe200000001ff */
[----:B------:R-:W-:Y:S05]  /*0130*/  BRA `(.L_x_0) ;  /* 0x00000000000c7947 */ /* 0x000fea0003800000 */
.L_x_1:
[----:B------:R-:W1:Y:S01]  /*0140*/  LDCU UR6, c[0x0][0x880] ;  /* 0x00011000ff0677ac */ /* 0x000e620008000800 */
[----:B------:R-:W-:Y:S01]  /*0150*/  HFMA2 R103, -RZ, RZ, 0, 5.9604644775390625e-08 ;  /* 0x00000001ff677431 */ /* 0x000fe200000001ff */
[----:B-1----:R-:W-:-:S07]  /*0160*/  MOV R49, UR6 ;  /* 0x0000000600317c02 */ /* 0x002fce0008000f00 */
.L_x_0:
[----:B------:R-:W2:Y:S02]  /*0170*/  LDCU.64 UR6, c[0x0][0x8b0] ;  /* 0x00011600ff0677ac */ /* 0x000ea40008000a00 */
[----:B--2---:R-:W-:-:S04]  /*0180*/  UISETP.NE.U32.AND UP0, UPT, UR6, URZ, UPT ;  /* 0x000000ff0600728c */ /* 0x004fc8000bf05070 */
[----:B------:R-:W-:-:S09]  /*0190*/  UISETP.NE.AND.EX UP0, UPT, UR7, URZ, UPT, UP0 ;  /* 0x000000ff0700728c */ /* 0x000fd2000bf05300 */
[----:B------:R-:W-:Y:S05]  /*01a0*/  BRA.U UP0, `(.L_x_2) ;  /* 0x0000000100247547 */ /* 0x000fea000b800000 */
[----:B------:R-:W2:Y:S02]  /*01b0*/  LDCU.64 UR6, c[0x0][0x8a8] ;  /* 0x00011500ff0677ac */ /* 0x000ea40008000a00 */
[----:B--2---:R-:W-:-:S04]  /*01c0*/  UISETP.NE.U32.AND UP0, UPT, UR6, URZ, UPT ;  /* 0x000000ff0600728c */ /* 0x004fc8000bf05070 */
[----:B------:R-:W-:-:S09]  /*01d0*/  UISETP.NE.AND.EX UP0, UPT, UR7, URZ, UPT, UP0 ;  /* 0x000000ff0700728c */ /* 0x000fd2000bf05300 */
[----:B------:R-:W-:Y:S05]  /*01e0*/  BRA.U !UP0, `(.L_x_3) ;  /* 0x00000001080c7547 */ /* 0x000fea000b800000 */
[----:B------:R-:W2:Y:S02]  /*01f0*/  LDC.64 R46, c[0x0][0x8a8] ;  /* 0x00022a00ff2e7b82 */ /* 0x000ea40000000a00 */
[----:B--2---:R2:W5:Y:S01]  /*0200*/  LDG.E R46, desc[UR46][R46.64] ;  /* 0x0000002e2e2e7981 */ /* 0x004562000c1e1900 */
[----:B------:R-:W-:Y:S05]  /*0210*/  BRA `(.L_x_2) ;  /* 0x0000000000087947 */ /* 0x000fea0003800000 */
.L_x_3:
[----:B------:R-:W2:Y:S02]  /*0220*/  LDCU UR6, c[0x0][0x8a0] ;  /* 0x00011400ff0677ac */ /* 0x000ea40008000800 */
[----:B--2---:R-:W-:Y:S02]  /*0230*/  MOV R46, UR6 ;  /* 0x00000006002e7c02 */ /* 0x004fe40008000f00 */
.L_x_2:
[----:B------:R-:W-:Y:S01]  /*0240*/  IMAD.U32 R0, RZ, RZ, UR8 ;  /* 0x00000008ff007e24 */ /* 0x000fe2000f8e00ff */
[----:B------:R-:W-:Y:S04]  /*0250*/  BSSY.RECONVERGENT B0, `(.L_x_4) ;  /* 0x000000c000007945 */ /* 0x000fe80003800200 */
[C---:B------:R-:W-:Y:S02]  /*0260*/  ISETP.NE.OR P1, PT, R0.reuse, 0x1, !P5 ;  /* 0x000000010000780c */ /* 0x040fe40006f25670 */
[----:B------:R-:W-:-:S11]  /*0270*/  ISETP.NE.OR P0, PT, R0, 0x3, !P5 ;  /* 0x000000030000780c */ /* 0x000fd60006f05670 */
[----:B------:R-:W-:Y:S05]  /*0280*/  @P1 BRA `(.L_x_5) ;  /* 0x0000000000201947 */ /* 0x000fea0003800000 */
[----:B------:R-:W3:Y:S02]  /*0290*/  LDCU.64 UR6, c[0x0][0x348] ;  /* 0x00006900ff0677ac */ /* 0x000ee40008000a00 */
[----:B---3--:R-:W-:Y:S02]  /*02a0*/  UIADD3 UR10, UP1, UPT, UR6, 0x80, URZ ;  /* 0x00000080060a7890 */ /* 0x008fe4000ff3e0ff */
[----:B------:R-:W-:Y:S02]  /*02b0*/  UIADD3 UR6, UP0, UPT, UR6, 0x180, URZ ;  /* 0x0000018006067890 */ /* 0x000fe4000ff1e0ff */
[----:B------:R-:W-:Y:S02]  /*02c0*/  UIADD3.X UR11, UPT, UPT, URZ, UR7, URZ, UP1, !UPT ;  /* 0x00000007ff0b7290 */ /* 0x000fe40008ffe4ff */
[----:B------:R-:W-:-:S07]  /*02d0*/  UIADD3.X UR7, UPT, UPT, URZ, UR7, URZ, UP0, !UPT ;  /* 0x00000007ff077290 */ /* 0x000fce00087fe4ff */
[----:B------:R3:W-:Y:S02]  /*02e0*/  UTMACCTL.PF [UR10] ;  /* 0x000000000a0079b9 */ /* 0x0007e40008040000 */
[----:B------:R3:W-:Y:S02]  /*02f0*/  UTMACCTL.PF [UR6] ;  /* 0x00000000060079b9 */ /* 0x0007e40008040000 */
[----:B---3--:R-:W-:Y:S01]  /*0300*/  NOP ;  /* 0x0000000000007918 */ /* 0x008fe20000000000 */
.L_x_5:
[----:B------:R-:W-:Y:S05]  /*0310*/  BSYNC.RECONVERGENT B0 ;  /* 0x0000000000007941 */ /* 0x000fea0003800200 */
.L_x_4:
[----:B------:R-:W-:Y:S04]  /*0320*/  BSSY.RECONVERGENT B0, `(.L_x_6) ;  /* 0x000000a000007945 */ /* 0x000fe80003800200 */
        /* <DEDUP_REMOVED lines=9> */
.L_x_7:
[----:B------:R-:W-:Y:S05]  /*03c0*/  BSYNC.RECONVERGENT B0 ;  /* 0x0000000000007941 */ /* 0x000fea0003800200 */
.L_x_6:
[----:B------:R-:W3:Y:S01]  /*03d0*/  LDCU.64 UR6, c[0x0][0x888] ;  /* 0x00011100ff0677ac */ /* 0x000ee20008000a00 */
[----:B------:R-:W-:Y:S02]  /*03e0*/  UISETP.EQ.U32.AND UP1, UPT, UR4, URZ, UPT ;  /* 0x000000ff0400728c */ /* 0x000fe4000bf22070 */
[----:B------:R-:W-:Y:S02]  /*03f0*/  UPLOP3.LUT UP2, UPT, UPT, UPT, UPT, 0x80, 0x8 ;  /* 0x000000000008789c */ /* 0x000fe40003f4f070 */
[----:B---3--:R-:W-:-:S04]  /*0400*/  UISETP.NE.U32.AND UP0, UPT, UR6, URZ, UPT ;  /* 0x000000ff0600728c */ /* 0x008fc8000bf05070 */
[----:B------:R-:W-:-:S04]  /*0410*/  UISETP.NE.AND.EX UP0, UPT, UR7, URZ, UPT, UP0 ;  /* 0x000000ff0700728c */ /* 0x000fc8000bf05300 */
[----:B------:R-:W-:-:S04]  /*0420*/  UISETP.EQ.OR.EX UP3, UPT, UR5, URZ, !UP0, UP1 ;  /* 0x000000ff0500728c */ /* 0x000fc8000c762710 */
[----:B------:R-:W-:-:S05]  /*0430*/  UP2UR UR50, UPR, URZ, 0x8 ;  /* 0x00000008ff327883 */ /* 0x000fca0008000000 */
[----:B------:R-:W-:Y:S07]  /*0440*/  BRA.U !UP3, `(.L_x_8) ;  /* 0x000000010b207547 */ /* 0x000fee000b800000 */
[----:B------:R-:W-:Y:S01]  /*0450*/  UISETP.NE.U32.AND UP2, UPT, UR4, URZ, UPT ;  /* 0x000000ff0400728c */ /* 0x000fe2000bf45070 */
[----:B-----5:R-:W-:Y:S01]  /*0460*/  FSETP.NEU.AND P0, PT, R49, RZ, PT ;  /* 0x000000ff3100720b */ /* 0x020fe20003f0d000 */
[----:B------:R-:W-:Y:S02]  /*0470*/  USEL UR4, URZ, 0xffffffff, UP0 ;  /* 0xffffffffff047887 */ /* 0x000fe40008000000 */
[----:B------:R-:W-:-:S10]  /*0480*/  UISETP.NE.AND.EX UP2, UPT, UR5, URZ, UPT, UP2 ;  /* 0x000000ff0500728c */ /* 0x000fd4000bf45320 */
[----:B------:R-:W-:Y:S01]  /*0490*/  VOTEU.ANY UP1, P0 ;  /* 0x0000000000ff7886 */ /* 0x000fe20000020100 */
[----:B------:R-:W-:-:S04]  /*04a0*/  @!UP2 USEL UR4, URZ, 0xffffffff, UP1 ;  /* 0xffffffffff04a887 */ /* 0x000fc80008800000 */
[----:B------:R-:W-:-:S04]  /*04b0*/  ULOP3.LUT UR4, UR4, 0x1, URZ, 0xc0, !UPT ;  /* 0x0000000104047892 */ /* 0x000fc8000f8ec0ff */
[----:B------:R-:W-:-:S11]  /*04c0*/  UISETP.NE.U32.AND UP2, UPT, UR4, 0x1, UPT ;  /* 0x000000010400788c */ /* 0x000fd6000bf45070 */
.L_x_8:
[----:B-1----:R-:W1:Y:S01]  /*04d0*/  SHFL.IDX PT, R2, R110, RZ, 0x1f ;  /* 0x00001fff6e027589 */ /* 0x002e6200000e0000 */
[----:B------:R-:W-:-:S04]  /*04e0*/  UISETP.NE.AND UP1, UPT, UR8, 0x2, UPT ;  /* 0x000000020800788c */ /* 0x000fc8000bf25270 */
[----:B------:R-:W-:Y:S01]  /*04f0*/  USEL UR6, URZ, 0x1, UP1 ;  /* 0x00000001ff067887 */ /* 0x000fe20008800000 */
[----:B-1----:R-:W-:-:S13]  /*0500*/  ISETP.NE.AND P0, PT, R2, RZ, PT ;  /* 0x000000ff0200720c */ /* 0x002fda0003f05270 */
[----:B------:R-:W-:Y:S05]  /*0510*/  @P0 BRA `(.L_x_9) ;  /* 0x0000000000400947 */ /* 0x000fea0003800000 */
[----:B------:R-:W1:Y:S01]  /*0520*/  S2UR UR5, SR_CgaCtaId ;  /* 0x00000000000579c3 */ /* 0x000e620000008800 */
[----:B------:R-:W-:Y:S01]  /*0530*/  UMOV UR7, 0x400 ;  /* 0x0000040000077882 */ /* 0x000fe20000000000 */
[----:B------:R-:W-:Y:S01]  /*0540*/  UMOV UR4, 0x1 ;  /* 0x0000000100047882 */ /* 0x000fe20000000000 */
[----:B------:R-:W-:Y:S01]  /*0550*/  ELECT P0, URZ, PT ;  /* 0x0000000000ff782f */ /* 0x000fe20003800000 */
[----:B------:R-:W-:-:S04]  /*0560*/  UIADD3 UR10, UPT, UPT, -UR4, 0x100000, URZ ;  /* 0x00100000040a7890 */ /* 0x000fc8000fffe1ff */
[----:B------:R-:W-:Y:S02]  /*0570*/  USHF.L.U32 UR11, UR10, 0xb, URZ ;  /* 0x0000000b0a0b7899 */ /* 0x000fe400080006ff */
[----:B------:R-:W-:Y:S02]  /*0580*/  USHF.L.U32 UR10, UR10, 0x1, URZ ;  /* 0x000000010a0a7899 */ /* 0x000fe400080006ff */
[----:B-1----:R-:W-:Y:S01]  /*0590*/  ULEA UR5, UR5, UR7, 0x18 ;  /* 0x0000000705057291 */ /* 0x002fe2000f8ec0ff */
[----:B------:R-:W1:Y:S11]  /*05a0*/  FENCE.VIEW.ASYNC.S ;  /* 0x00000000000073c6 */ /* 0x000e760000000000 */
[----:B-1----:R1:W3:Y:S01]  /*05b0*/  SYNCS.EXCH.64 URZ, [UR5], UR10 ;  /* 0x0000000a05ff75b2 */ /* 0x0022e20008000100 */
[----:B------:R1:W4:Y:S01]  /*05c0*/  SYNCS.EXCH.64 URZ, [UR5+0x18], UR10 ;  /* 0x0000180a05ff75b2 */ /* 0x0003220008000100 */
[----:B------:R1:W1:Y:S01]  /*05d0*/  SYNCS.EXCH.64 URZ, [UR5+0x8], UR10 ;  /* 0x0000080a05ff75b2 */ /* 0x0002620008000100 */
[----:B------:R1:W1:Y:S01]  /*05e0*/  SYNCS.EXCH.64 URZ, [UR5+0x20], UR10 ;  /* 0x0000200a05ff75b2 */ /* 0x0002620008000100 */
[----:B------:R1:W1:Y:S01]  /*05f0*/  SYNCS.EXCH.64 URZ, [UR5+0x10], UR10 ;  /* 0x0000100a05ff75b2 */ /* 0x0002620008000100 */
[----:B------:R1:W1:Y:S01]  /*0600*/  SYNCS.EXCH.64 URZ, [UR5+0x28], UR10 ;  /* 0x0000280a05ff75b2 */ /* 0x0002620008000100 */
[----:B------:R-:W-:Y:S01]  /*0610*/  NOP ;  /* 0x0000000000007918 */ /* 0x000fe20000000000 */
.L_x_9:
[----:B------:R-:W2:Y:S01]  /*0620*/  SHFL.IDX PT, R2, R110, RZ, 0x1f ;  /* 0x00001fff6e027589 */ /* 0x000ea200000e0000 */
[----:B------:R-:W-:Y:S01]  /*0630*/  NOP ;  /* 0x0000000000007918 */ /* 0x000fe20000000000 */
[----:B--2---:R-:W-:-:S13]  /*0640*/  ISETP.NE.AND P0, PT, R2, 0x1, PT ;  /* 0x000000010200780c */ /* 0x004fda0003f05270 */
[----:B------:R-:W-:Y:S05]  /*0650*/  @P0 BRA `(.L_x_10) ;  /* 0x0000000000580947 */ /* 0x000fea0003800000 */
[----:B------:R-:W2:Y:S01]  /*0660*/  S2UR UR7, SR_CgaCtaId ;  /* 0x00000000000779c3 */ /* 0x000ea20000008800 */
[----:B------:R-:W-:Y:S01]  /*0670*/  UMOV UR9, 0x400 ;  /* 0x0000040000097882 */ /* 0x000fe20000000000 */
[----:B-1----:R-:W-:Y:S01]  /*0680*/  UMOV UR5, 0x20 ;  /* 0x0000002000057882 */ /* 0x002fe20000000000 */
[----:B------:R-:W-:Y:S01]  /*0690*/  UMOV UR4, 0x80 ;  /* 0x0000008000047882 */ /* 0x000fe20000000000 */
[----:B------:R-:W-:-:S04]  /*06a0*/  UIADD3 UR10, UPT, UPT, -UR5, 0x100000, URZ ;  /* 0x00100000050a7890 */ /* 0x000fc8000fffe1ff */
[----:B------:R-:W-:Y:S02]  /*06b0*/  USHF.L.U32 UR11, UR10, 0xb, URZ ;  /* 0x0000000b0a0b7899 */ /* 0x000fe400080006ff */
[----:B------:R-:W-:Y:S02]  /*06c0*/  USHF.L.U32 UR10, UR10, 0x1, URZ ;  /* 0x000000010a0a7899 */ /* 0x000fe400080006ff */
[----:B------:R-:W-:-:S04]  /*06d0*/  UIADD3 UR4, UPT, UPT, -UR4, 0x100000, URZ ;  /* 0x0010000004047890 */ /* 0x000fc8000fffe1ff */
[----:B------:R-:W-:Y:S02]  /*06e0*/  USHF.L.U32 UR5, UR4, 0xb, URZ ;  /* 0x0000000b04057899 */ /* 0x000fe400080006ff */
[----:B------:R-:W-:Y:S01]  /*06f0*/  USHF.L.U32 UR4, UR4, 0x1, URZ ;  /* 0x0000000104047899 */ /* 0x000fe200080006ff */
[----:B------:R-:W-:Y:S01]  /*0700*/  ELECT P0, URZ, PT ;  /* 0x0000000000ff782f */ /* 0x000fe20003800000 */
[----:B--2---:R-:W-:Y:S01]  /*0710*/  ULEA UR7, UR7, UR9, 0x18 ;  /* 0x0000000907077291 */ /* 0x004fe2000f8ec0ff */
[----:B------:R-:W1:Y:S11]  /*0720*/  FENCE.VIEW.ASYNC.S ;  /* 0x00000000000073c6 */ /* 0x000e760000000000 */
[----:B-1----:R2:W1:Y:S01]  /*0730*/  SYNCS.EXCH.64 URZ, [UR7+0x30], UR10 ;  /* 0x0000300a07ff75b2 */ /* 0x0024620008000100 */
[----:B------:R2:W1:Y:S01]  /*0740*/  SYNCS.EXCH.64 URZ, [UR7+0x50], UR4 ;  /* 0x0000500407ff75b2 */ /* 0x0004620008000100 */
[----:B------:R2:W1:Y:S01]  /*0750*/  SYNCS.EXCH.64 URZ, [UR7+0x38], UR10 ;  /* 0x0000380a07ff75b2 */ /* 0x0004620008000100 */
[----:B------:R2:W1:Y:S01]  /*0760*/  SYNCS.EXCH.64 URZ, [UR7+0x58], UR4 ;  /* 0x0000580407ff75b2 */ /* 0x0004620008000100 */
[----:B------:R2:W1:Y:S01]  /*0770*/  SYNCS.EXCH.64 URZ, [UR7+0x40], UR10 ;  /* 0x0000400a07ff75b2 */ /* 0x0004620008000100 */
[----:B------:R2:W1:Y:S01]  /*0780*/  SYNCS.EXCH.64 URZ, [UR7+0x60], UR4 ;  /* 0x0000600407ff75b2 */ /* 0x0004620008000100 */
[----:B------:R2:W1:Y:S01]  /*0790*/  SYNCS.EXCH.64 URZ, [UR7+0x48], UR10 ;  /* 0x0000480a07ff75b2 */ /* 0x0004620008000100 */
[----:B------:R2:W1:Y:S02]  /*07a0*/  SYNCS.EXCH.64 URZ, [UR7+0x68], UR4 ;  /* 0x0000680407ff75b2 */ /* 0x0004640008000100 */
[----:B--2---:R-:W-:Y:S01]  /*07b0*/  NOP ;  /* 0x0000000000007918 */ /* 0x004fe20000000000 */
.L_x_10:
[----:B------:R-:W2:Y:S01]  /*07c0*/  SHFL.IDX PT, R2, R110, RZ, 0x1f ;  /* 0x00001fff6e027589 */ /* 0x000ea200000e0000 */
[----:B------:R-:W-:Y:S01]  /*07d0*/  NOP ;  /* 0x0000000000007918 */ /* 0x000fe20000000000 */
[----:B--2---:R-:W-:-:S13]  /*07e0*/  ISETP.NE.AND P0, PT, R2, 0x3, PT ;  /* 0x000000030200780c */ /* 0x004fda0003f05270 */
[----:B------:R-:W-:Y:S05]  /*07f0*/  @P0 BRA `(.L_x_11) ;  /* 0x0000000000300947 */ /* 0x000fea0003800000 */
[----:B-1----:R-:W1:Y:S01]  /*0800*/  S2UR UR5, SR_CgaCtaId ;  /* 0x00000000000579c3 */ /* 0x002e620000008800 */
        /* <DEDUP_REMOVED lines=8> */
[----:B-1----:R2:W1:Y:S01]  /*0890*/  SYNCS.EXCH.64 URZ, [UR5+0x70], UR10 ;  /* 0x0000700a05ff75b2 */ /* 0x0024620008000100 */
[----:B------:R2:W1:Y:S02]  /*08a0*/  SYNCS.EXCH.64 URZ, [UR5+0x78], UR10 ;  /* 0x0000780a05ff75b2 */ /* 0x0004640008000100 */
[----:B--2---:R-:W-:Y:S01]  /*08b0*/  NOP ;  /* 0x0000000000007918 */ /* 0x004fe20000000000 */
.L_x_11:
[----:B------:R-:W2:Y:S01]  /*08c0*/  SHFL.IDX PT, R2, R110, RZ, 0x1f ;  /* 0x00001fff6e027589 */ /* 0x000ea200000e0000 */
[----:B------:R-:W-:Y:S01]  /*08d0*/  NOP ;  /* 0x0000000000007918 */ /* 0x000fe20000000000 */
[----:B--2---:R-:W-:-:S13]  /*08e0*/  ISETP.NE.AND P0, PT, R2, 0x4, PT ;  /* 0x000000040200780c */ /* 0x004fda0003f05270 */
[----:B------:R-:W-:Y:S05]  /*08f0*/  @P0 BRA `(.L_x_12) ;  /* 0x00000000004c0947 */ /* 0x000fea0003800000 */
[----:B-1----:R-:W1:Y:S01]  /*0900*/  S2UR UR5, SR_CgaCtaId ;  /* 0x00000000000579c3 */ /* 0x002e620000008800 */
[----:B------:R-:W-:Y:S01]  /*0910*/  UMOV UR9, 0x100 ;  /* 0x0000010000097882 */ /* 0x000fe20000000000 */
[----:B------:R-:W-:Y:S01]  /*0920*/  UMOV UR7, 0x400 ;  /* 0x0000040000077882 */ /* 0x000fe20000000000 */
[----:B------:R-:W-:Y:S01]  /*0930*/  USEL UR9, UR9, 0xe0, UP2 ;  /* 0x000000e009097887 */ /* 0x000fe20009000000 */
[----:B------:R-:W-:Y:S01]  /*0940*/  UMOV UR4, 0x1 ;  /* 0x0000000100047882 */ /* 0x000fe20000000000 */
[----:B------:R-:W-:Y:S01]  /*0950*/  ELECT P0, URZ, PT ;  /* 0x0000000000ff782f */ /* 0x000fe20003800000 */
[----:B------:R-:W-:-:S04]  /*0960*/  UIADD3 UR10, UPT, UPT, -UR4, 0x100000, URZ ;  /* 0x00100000040a7890 */ /* 0x000fc8000fffe1ff */
[----:B------:R-:W-:Y:S02]  /*0970*/  USHF.L.U32 UR11, UR10, 0xb, URZ ;  /* 0x0000000b0a0b7899 */ /* 0x000fe400080006ff */
[----:B------:R-:W-:Y:S02]  /*0980*/  USHF.L.U32 UR10, UR10, 0x1, URZ ;  /* 0x000000010a0a7899 */ /* 0x000fe400080006ff */
[----:B------:R-:W-:-:S04]  /*0990*/  UIADD3 UR12, UPT, UPT, -UR9, 0x100000, URZ ;  /* 0x00100000090c7890 */ /* 0x000fc8000fffe1ff */
[----:B------:R-:W-:Y:S02]  /*09a0*/  USHF.L.U32 UR13, UR12, 0xb, URZ ;  /* 0x0000000b0c0d7899 */ /* 0x000fe400080006ff */
[----:B------:R-:W-:Y:S02]  /*09b0*/  USHF.L.U32 UR12, UR12, 0x1, URZ ;  /* 0x000000010c0c7899 */ /* 0x000fe400080006ff */
[----:B-1----:R-:W-:Y:S01]  /*09c0*/  ULEA UR5, UR5, UR7, 0x18 ;  /* 0x0000000705057291 */ /* 0x002fe2000f8ec0ff */
[----:B------:R-:W1:Y:S11]  /*09d0*/  FENCE.VIEW.ASYNC.S ;  /* 0x00000000000073c6 */ /* 0x000e760000000000 */
[----:B-1----:R2:W1:Y:S01]  /*09e0*/  SYNCS.EXCH.64 URZ, [UR5+0x80], UR10 ;  /* 0x0000800a05ff75b2 */ /* 0x0024620008000100 */
[----:B------:R2:W1:Y:S01]  /*09f0*/  SYNCS.EXCH.64 URZ, [UR5+0x90], UR12 ;  /* 0x0000900c05ff75b2 */ /* 0x0004620008000100 */
[----:B------:R2:W1:Y:S01]  /*0a00*/  SYNCS.EXCH.64 URZ, [UR5+0x88], UR10 ;  /* 0x0000880a05ff75b2 */ /* 0x0004620008000100 */
[----:B------:R2:W1:Y:S02]  /*0a10*/  SYNCS.EXCH.64 URZ, [UR5+0x98], UR12 ;  /* 0x0000980c05ff75b2 */ /* 0x0004640008000100 */
[----:B--2---:R-:W-:Y:S01]  /*0a20*/  NOP ;  /* 0x0000000000007918 */ /* 0x004fe20000000000 */
.L_x_12:
        /* <DEDUP_REMOVED lines=20> */
[----:B------:R2:W1:Y:S02]  /*0b70*/  SYNCS.EXCH.64 URZ, [UR7+0xb8], UR4 ;  /* 0x0000b80407ff75b2 */ /* 0x0004640008000100 */
[----:B--2---:R-:W-:Y:S01]  /*0b80*/  NOP ;  /* 0x0000000000007918 */ /* 0x004fe20000000000 */
.L_x_13:
        /* <DEDUP_REMOVED lines=18> */
.L_x_14:
[----:B-1----:R-:W1:Y:S01]  /*0cb0*/  S2UR UR5, SR_CTAID.X ;  /* 0x00000000000579c3 */ /* 0x002e620000002500 */
[----:B------:R-:W-:-:S05]  /*0cc0*/  CS2R.32 R104, SR_CgaSize ;  /* 0x0000000000687805 */ /* 0x000fca0000008a00 */
[----:B------:R-:W-:-:S05]  /*0cd0*/  IMAD R104, R104, -0xa0, RZ ;  /* 0xffffff6068687824 */ /* 0x000fca00078e02ff */
[----:B------:R-:W-:-:S14]  /*0ce0*/  R2UR UR9, R104 ;  /* 0x00000000680972ca */ /* 0x000fdc00000e0000 */
[----:B------:R-:W2:Y:S01]  /*0cf0*/  LDCU UR9, c[0x0][UR9+0x2b0] ;  /* 0x00005600090977ac */ /* 0x000ea20008000800 */
[----:B------:R-:W-:Y:S01]  /*0d00*/  NOP ;  /* 0x0000000000007918 */ /* 0x000fe20000000000 */
[----:B------:R-:W-:-:S05]  /*0d10*/  CS2R.32 R104, SR_CgaSize ;  /* 0x0000000000687805 */ /* 0x000fca0000008a00 */
[----:B------:R-:W-:-:S05]  /*0d20*/  IMAD R104, R104, -0xa0, RZ ;  /* 0xffffff6068687824 */ /* 0x000fca00078e02ff */
[----:B------:R-:W-:-:S14]  /*0d30*/  R2UR UR7, R104 ;  /* 0x00000000680772ca */ /* 0x000fdc00000e0000 */
[----:B------:R-:W3:Y:S01]  /*0d40*/  LDCU UR7, c[0x0][UR7+0x2b4] ;  /* 0x00005680070777ac */ /* 0x000ee20008000800 */
[----:B------:R-:W4:Y:S08]  /*0d50*/  S2UR UR4, SR_CTAID.Y ;  /* 0x00000000000479c3 */ /* 0x000f300000002600 */
[----:B------:R-:W3:Y:S01]  /*0d60*/  LDC R9, c[0x0][0xb24] ;  /* 0x0002c900ff097b82 */ /* 0x000ee20000000800 */
[----:B-1----:R-:W-:-:S02]  /*0d70*/  I2FP.F32.U32 R4, UR5 ;  /* 0x0000000500047c45 */ /* 0x002fc40008201000 */
[----:B------:R-:W-:-:S05]  /*0d80*/  CS2R.32 R5, SR_CgaSize ;  /* 0x0000000000057805 */ /* 0x000fca0000008a00 */
[----:B------:R-:W-:-:S06]  /*0d90*/  IMAD R5, R5, -0xa0, RZ ;  /* 0xffffff6005057824 */ /* 0x000fcc00078e02ff */
[----:B------:R-:W1:Y:S01]  /*0da0*/  LDC R5, c[0x0][R5+0x2a0] ;  /* 0x0000a80005057b82 */ /* 0x000e620000000800 */
[----:B------:R-:W-:Y:S01]  /*0db0*/  MOV R21, UR5 ;  /* 0x0000000500157c02 */ /* 0x000fe20008000f00 */
[----:B--2---:R-:W-:Y:S01]  /*0dc0*/  FMUL R4, R4, UR9 ;  /* 0x0000000904047c20 */ /* 0x004fe20008400000 */
[----:B----4-:R-:W-:Y:S02]  /*0dd0*/  I2FP.F32.U32 R2, UR4 ;  /* 0x0000000400027c45 */ /* 0x010fe40008201000 */
[----:B------:R-:W-:-:S05]  /*0de0*/  CS2R.32 R3, SR_CgaSize ;  /* 0x0000000000037805 */ /* 0x000fca0000008a00 */
[----:B------:R-:W-:-:S06]  /*0df0*/  IMAD R3, R3, -0xa0, RZ ;  /* 0xffffff6003037824 */ /* 0x000fcc00078e02ff */
[----:B------:R-:W2:Y:S01]  /*0e00*/  LDC R3, c[0x0][R3+0x2a4] ;  /* 0x0000a90003037b82 */ /* 0x000ea20000000800 */
[----:B------:R-:W4:Y:S01]  /*0e10*/  F2I.U32.TRUNC.NTZ R104, R4 ;  /* 0x0000000400687305 */ /* 0x000f22000020f000 */
[----:B------:R-:W-:Y:S01]  /*0e20*/  MOV R20, UR4 ;  /* 0x0000000400147c02 */ /* 0x000fe20008000f00 */
[----:B---3--:R-:W-:-:S05]  /*0e30*/  FMUL R2, R2, UR7 ;  /* 0x0000000702027c20 */ /* 0x008fca0008400000 */
[----:B------:R-:W-:Y:S01]  /*0e40*/  BAR.SYNC.DEFER_BLOCKING 0x0 ;  /* 0x0000000000007b1d */ /* 0x000fe20000010000 */
[----:B------:R-:W-:-:S05]  /*0e50*/  ISETP.GE.AND P0, PT, R9, 0x1, PT ;  /* 0x000000010900780c */ /* 0x000fca0003f06270 */
[----:B------:R-:W3:Y:S02]  /*0e60*/  F2I.U32.TRUNC.NTZ R102, R2 ;  /* 0x0000000200667305 */ /* 0x000ee4000020f000 */
[----:B------:R-:W2:Y:S01]  /*0e70*/  S2UR UR36, SR_CTAID.Z ;  /* 0x00000000002479c3 */ /* 0x000ea20000002700 */
[----:B----4-:R-:W-:-:S05]  /*0e80*/  IADD3 R104, PT, PT, -R104, RZ, RZ ;  /* 0x000000ff68687210 */ /* 0x010fca0007ffe1ff */
[----:B-1----:R-:W-:Y:S01]  /*0e90*/  IMAD R104, R5, R104, UR5 ;  /* 0x0000000505687e24 */ /* 0x002fe2000f8e0268 */
[----:B---3--:R-:W-:-:S05]  /*0ea0*/  IADD3 R102, PT, PT, -R102, RZ, RZ ;  /* 0x000000ff66667210 */ /* 0x008fca0007ffe1ff */
[----:B--2---:R-:W-:Y:S01]  /*0eb0*/  IMAD R102, R3, R102, UR4 ;  /* 0x0000000403667e24 */ /* 0x004fe2000f8e0266 */
[----:B------:R-:W-:Y:S06]  /*0ec0*/  @!P0 BRA `(.L_x_15) ;  /* 0x0000000000b88947 */ /* 0x000fec0003800000 */
[----:B------:R-:W1:Y:S01]  /*0ed0*/  LDC.64 R4, c[0x0][0xb18] ;  /* 0x0002c600ff047b82 */ /* 0x000e620000000a00 */
[----:B------:R-:W-:-:S07]  /*0ee0*/  ISETP.NE.AND P0, PT, R9, 0x1, PT ;  /* 0x000000010900780c */ /* 0x000fce0003f05270 */
[----:B------:R-:W2:Y:S08]  /*0ef0*/  LDC R10, c[0x0][0xb0c] ;  /* 0x0002c300ff0a7b82 */ /* 0x000eb00000000800 */
[----:B------:R-:W3:Y:S08]  /*0f00*/  LDC R11, c[0x0][0x370] ;  /* 0x0000dc00ff0b7b82 */ /* 0x000ef00000000800 */
[----:B------:R-:W4:Y:S01]  /*0f10*/  LDC R12, c[0x0][0x374] ;  /* 0x0000dd00ff0c7b82 */ /* 0x000f220000000800 */
[----:B-1----:R-:W-:-:S07]  /*0f20*/  ISETP.NE.AND P1, PT, R4, 0x1, PT ;  /* 0x000000010400780c */ /* 0x002fce0003f25270 */
[----:B------:R-:W3:Y:S01]  /*0f30*/  LDC.64 R6, c[0x0][0xb10] ;  /* 0x0002c400ff067b82 */ /* 0x000ee20000000a00 */
[----:B--2---:R-:W-:-:S07]  /*0f40*/  ISETP.NE.AND P2, PT, R10, 0x1, PT ;  /* 0x000000010a00780c */ /* 0x004fce0003f45270 */
[----:B------:R-:W1:Y:S08]  /*0f50*/  LDC R8, c[0x0][0xb20] ;  /* 0x0002c800ff087b82 */ /* 0x000e700000000800 */
[----:B------:R-:W2:Y:S01]  /*0f60*/  LDC.64 R2, c[0x0][0xb28] ;  /* 0x0002ca00ff027b82 */ /* 0x000ea20000000a00 */
[----:B----4-:R-:W-:-:S04]  /*0f70*/  IMAD.HI.U32 R13, R12, R5, RZ ;  /* 0x000000050c0d7227 */ /* 0x010fc800078e00ff */
[----:B------:R-:W-:-:S04]  /*0f80*/  IMAD.HI.U32 R5, R20, R5, RZ ;  /* 0x0000000514057227 */ /* 0x000fc800078e00ff */
[----:B---3--:R-:W-:-:S04]  /*0f90*/  IMAD.HI.U32 R14, R11, R6, RZ ;  /* 0x000000060b0e7227 */ /* 0x008fc800078e00ff */
[C---:B------:R-:W-:Y:S01]  /*0fa0*/  IMAD.HI.U32 R16, R21.reuse, R6, RZ ;  /* 0x0000000615107227 */ /* 0x040fe200078e00ff */
[-C--:B------:R-:W-:Y:S02]  /*0fb0*/  @P2 SHF.R.U32.HI R11, RZ, R7.reuse, R14 ;  /* 0x00000007ff0b2219 */ /* 0x080fe4000001160e */
[-C--:B-1----:R-:W-:Y:S02]  /*0fc0*/  @P1 SHF.R.U32.HI R12, RZ, R8.reuse, R13 ;  /* 0x00000008ff0c1219 */ /* 0x082fe4000001160d */
[----:B------:R-:W-:Y:S02]  /*0fd0*/  SHF.R.U32.HI R5, RZ, R8, R5 ;  /* 0x00000008ff057219 */ /* 0x000fe40000011605 */
[----:B------:R-:W-:Y:S02]  /*0fe0*/  SHF.R.U32.HI R16, RZ, R7, R16 ;  /* 0x00000007ff107219 */ /* 0x000fe40000011610 */
[----:B------:R-:W-:Y:S01]  /*0ff0*/  SEL R5, R20, R5, !P1 ;  /* 0x0000000514057207 */ /* 0x000fe20004800000 */
[----:B--2---:R-:W-:Y:S01]  /*1000*/  IMAD.HI.U32 R14, R12, R2, RZ ;  /* 0x000000020c0e7227 */ /* 0x004fe200078e00ff */
[----:B------:R-:W-:-:S02]  /*1010*/  SEL R7, R21, R16, !P2 ;  /* 0x0000001015077207 */ /* 0x000fc40005000000 */
[----:B------:R-:W-:Y:S01]  /*1020*/  IADD3 R13, PT, PT, -R5, RZ, RZ ;  /* 0x000000ff050d7210 */ /* 0x000fe20007ffe1ff */
[----:B------:R-:W-:Y:S01]  /*1030*/  IMAD.HI.U32 R6, R11, R2, RZ ;  /* 0x000000020b067227 */ /* 0x000fe200078e00ff */
[----:B------:R-:W-:-:S03]  /*1040*/  @P0 SHF.R.U32.HI R12, RZ, R3, R14 ;  /* 0x00000003ff0c0219 */ /* 0x000fc6000001160e */
[----:B------:R-:W-:Y:S01]  /*1050*/  IMAD R13, R4, R13, R20 ;  /* 0x0000000d040d7224 */ /* 0x000fe200078e0214 */
[----:B------:R-:W-:Y:S01]  /*1060*/  @P0 SHF.R.U32.HI R11, RZ, R3, R6 ;  /* 0x00000003ff0b0219 */ /* 0x000fe20000011606 */
[----:B------:R-:W-:-:S04]  /*1070*/  IMAD R12, R12, R9, RZ ;  /* 0x000000090c0c7224 */ /* 0x000fc800078e02ff */
[----:B------:R-:W-:Y:S01]  /*1080*/  IMAD R6, R11, R9, RZ ;  /* 0x000000090b067224 */ /* 0x000fe200078e02ff */
[----:B------:R-:W-:-:S04]  /*1090*/  ISETP.GE.AND P1, PT, R5, R12, PT ;  /* 0x0000000c0500720c */ /* 0x000fc80003f26270 */
[----:B------:R-:W-:Y:S01]  /*10a0*/  ISETP.GE.OR P1, PT, R7, R6, P1 ;  /* 0x000000060700720c */ /* 0x000fe20000f26670 */
[----:B------:R-:W-:-:S05]  /*10b0*/  IMAD.HI.U32 R6, R5, R2, RZ ;  /* 0x0000000205067227 */ /* 0x000fca00078e00ff */
[----:B------:R-:W-:-:S04]  /*10c0*/  SHF.R.U32.HI R6, RZ, R3, R6 ;  /* 0x00000003ff067219 */ /* 0x000fc80000011606 */
[----:B------:R-:W-:-:S03]  /*10d0*/  SEL R6, R5, R6, !P0 ;  /* 0x0000000605067207 */ /* 0x000fc60004000000 */
[----:B------:R-:W-:Y:S01]  /*10e0*/  @!P1 IMAD.HI.U32 R8, R7, R2, RZ ;  /* 0x0000000207089227 */ /* 0x000fe200078e00ff */
[----:B------:R-:W-:-:S04]  /*10f0*/  IADD3 R2, PT, PT, -R6, RZ, RZ ;  /* 0x000000ff06027210 */ /* 0x000fc80007ffe1ff */
[----:B------:R-:W-:Y:S01]  /*1100*/  @!P1 SHF.R.U32.HI R8, RZ, R3, R8 ;  /* 0x00000003ff089219 */ /* 0x000fe20000011608 */
[----:B------:R-:W-:-:S03]  /*1110*/  IMAD R2, R9, R2, R5 ;  /* 0x0000000209027224 */ /* 0x000fc600078e0205 */
[----:B------:R-:W-:-:S05]  /*1120*/  @!P1 SEL R3, R7, R8, !P0 ;  /* 0x0000000807039207 */ /* 0x000fca0004000000 */
[--C-:B------:R-:W-:Y:S02]  /*1130*/  @!P1 IMAD.IADD R6, R6, 0x1, -R3.reuse ;  /* 0x0000000106069824 */ /* 0x100fe400078e0a03 */
[----:B------:R-:W-:Y:S01]  /*1140*/  @!P1 IMAD R3, R2, R11, R3 ;  /* 0x0000000b02039224 */ /* 0x000fe200078e0203 */
[----:B------:R-:W-:Y:S01]  /*1150*/  IADD3 R2, PT, PT, -R7, RZ, RZ ;  /* 0x000000ff07027210 */ /* 0x000fe20007ffe1ff */
[----:B------:R-:W-:Y:S02]  /*1160*/  @!P1 IMAD R5, R6, R9, R7 ;  /* 0x0000000906059224 */ /* 0x000fe400078e0207 */
[----:B------:R-:W-:Y:S02]  /*1170*/  @!P1 IMAD.MOV.U32 R7, RZ, RZ, R3 ;  /* 0x000000ffff079224 */ /* 0x000fe400078e0003 */
[----:B------:R-:W-:Y:S02]  /*1180*/  IMAD R2, R10, R2, R21 ;  /* 0x000000020a027224 */ /* 0x000fe400078e0215 */
[----:B------:R-:W-:-:S02]  /*1190*/  IMAD R20, R5, R4, R13 ;  /* 0x0000000405147224 */ /* 0x000fc400078e020d */
[----:B------:R-:W-:Y:S02]  /*11a0*/  IMAD R21, R7, R10, R2 ;  /* 0x0000000a07157224 */ /* 0x000fe400078e0202 */
.L_x_15:
[----:B------:R-:W1:Y:S01]  /*11b0*/  LDCU UR4, c[0x0][0xb30] ;  /* 0x00016600ff0477ac */ /* 0x000e620008000800 */
[----:B------:R-:W2:Y:S08]  /*11c0*/  S2UR UR37, SR_CgaCtaId ;  /* 0x00000000002579c3 */ /* 0x000eb00000008800 */
[----:B------:R-:W3:Y:S01]  /*11d0*/  LDC R40, c[0x0][0xb24] ;  /* 0x0002c900ff287b82 */ /* 0x000ee20000000800 */
[----:B-1----:R-:W-:-:S09]  /*11e0*/  UISETP.NE.AND UP1, UPT, UR4, 0x1, UPT ;  /* 0x000000010400788c */ /* 0x002fd2000bf25270 */
[----:B--2---:R-:W-:Y:S05]  /*11f0*/  BRA.U UP1, `(.L_x_16) ;  /* 0x0000000101407547 */ /* 0x004fea000b800000 */
[----:B------:R-:W1:Y:S08]  /*1200*/  LDC.64 R4, c[0x0][0xb10] ;  /* 0x0002c400ff047b82 */ /* 0x000e700000000a00 */
[----:B------:R-:W2:Y:S08]  /*1210*/  LDC.64 R2, c[0x0][0xb18] ;  /* 0x0002c600ff027b82 */ /* 0x000eb00000000a00 */
[----:B------:R-:W4:Y:S08]  /*1220*/  LDC R6, c[0x0][0xb20] ;  /* 0x0002c800ff067b82 */ /* 0x000f300000000800 */
[----:B------:R-:W3:Y:S01]  /*1230*/  LDC R8, c[0x0][0xb0c] ;  /* 0x0002c300ff087b82 */ /* 0x000ee20000000800 */
[----:B-1----:R-:W-:-:S05]  /*1240*/  IMAD.HI.U32 R4, R21, R4, RZ ;  /* 0x0000000415047227 */ /* 0x002fca00078e00ff */
[----:B------:R-:W-:Y:S01]  /*1250*/  SHF.R.U32.HI R4, RZ, R5, R4 ;  /* 0x00000005ff047219 */ /* 0x000fe20000011604 */
[----:B--2---:R-:W-:Y:S01]  /*1260*/  IMAD.HI.U32 R3, R20, R3, RZ ;  /* 0x0000000314037227 */ /* 0x004fe200078e00ff */
[----:B------:R-:W-:-:S04]  /*1270*/  ISETP.NE.AND P0, PT, R2, 0x1, PT ;  /* 0x000000010200780c */ /* 0x000fc80003f05270 */
[----:B----4-:R-:W-:-:S04]  /*1280*/  SHF.R.U32.HI R3, RZ, R6, R3 ;  /* 0x00000006ff037219 */ /* 0x010fc80000011603 */
[----:B------:R-:W-:Y:S02]  /*1290*/  SEL R3, R20, R3, !P0 ;  /* 0x0000000314037207 */ /* 0x000fe40004000000 */
[----:B---3--:R-:W-:-:S04]  /*12a0*/  ISETP.NE.AND P1, PT, R8, 0x1, PT ;  /* 0x000000010800780c */ /* 0x008fc80003f25270 */
[----:B------:R-:W-:-:S05]  /*12b0*/  SEL R4, R21, R4, !P1 ;  /* 0x0000000415047207 */ /* 0x000fca0004800000 */
[----:B------:R-:W-:Y:S02]  /*12c0*/  IMAD.IADD R5, R3, 0x1, -R4 ;  /* 0x0000000103057824 */ /* 0x000fe400078e0a04 */
[----:B------:R-:W-:Y:S02]  /*12d0*/  IMAD.IADD R3, R4, 0x1, -R3 ;  /* 0x0000000104037824 */ /* 0x000fe400078e0a03 */
[----:B------:R-:W-:Y:S02]  /*12e0*/  IMAD R21, R5, R8, R21 ;  /* 0x0000000805157224 */ /* 0x000fe400078e0215 */
[----:B------:R-:W-:-:S07]  /*12f0*/  IMAD R20, R3, R2, R20 ;  /* 0x0000000203147224 */ /* 0x000fce00078e0214 */
.L_x_16:
[----:B------:R-:W-:Y:S01]  /*1300*/  BAR.SYNC.DEFER_BLOCKING 0x0 ;  /* 0x0000000000007b1d */ /* 0x000fe20000010000 */
[----:B------:R-:W-:Y:S01]  /*1310*/  UISETP.NE.AND UP1, UPT, UR8, 0x2, UPT ;  /* 0x000000020800788c */ /* 0x000fe2000bf25270 */
[----:B------:R-:W-:Y:S02]  /*1320*/  ISETP.NE.OR P5, PT, R0, 0x2, !P5 ;  /* 0x000000020000780c */ /* 0x000fe40006fa5670 */
[----:B------:R-:W-:-:S06]  /*1330*/  LOP3.LUT R2, R117, 0x1f, RZ, 0xc0, !PT ;  /* 0x0000001f75027812 */ /* 0x000fcc00078ec0ff */
[----:B------:R-:W-:Y:S05]  /*1340*/  BRA.U UP1, `(.L_x_17) ;  /* 0x00000011013c7547 */ /* 0x000fea000b800000 */
[----:B------:R-:W1:Y:S01]  /*1350*/  LDCU UR13, c[0x0][0x38c] ;  /* 0x00007180ff0d77ac */ /* 0x000e620008000800 */
[----:B------:R-:W2:Y:S01]  /*1360*/  LDC R9, c[0x0][0x370] ;  /* 0x0000dc00ff097b82 */ /* 0x000ea20000000800 */
[----:B------:R-:W-:Y:S01]  /*1370*/  PLOP3.LUT P1, PT, PT, PT, UP2, 0x80, 0x8 ;  /* 0x000000000008781c */ /* 0x000fe20003f2f028 */
[----:B------:R-:W-:Y:S01]  /*1380*/  HFMA2 R12, -RZ, RZ, 0, 0 ;  /* 0x00000000ff0c7431 */ /* 0x000fe200000001ff */
[----:B------:R-:W-:Y:S01]  /*1390*/  ISETP.EQ.OR P4, PT, R2, RZ, P5 ;  /* 0x000000ff0200720c */ /* 0x000fe20002f82670 */
[----:B------:R-:W-:Y:S01]  /*13a0*/  IMAD.MOV.U32 R15, RZ, RZ, 0x1 ;  /* 0x00000001ff0f7424 */ /* 0x000fe200078e00ff */
[----:B------:R-:W-:Y:S01]  /*13b0*/  PLOP3.LUT P1, PT, P1, PT, PT, 0x8, 0x80 ;  /* 0x000000000080781c */ /* 0x000fe20000f2e170 */
[----:B------:R-:W-:Y:S01]  /*13c0*/  IMAD.MOV.U32 R14, RZ, RZ, RZ ;  /* 0x000000ffff0e7224 */ /* 0x000fe200078e00ff */
[----:B------:R-:W-:Y:S01]  /*13d0*/  MOV R8, 0x1 ;  /* 0x0000000100087802 */ /* 0x000fe20000000f00 */
[----:B------:R-:W4:Y:S01]  /*13e0*/  LDC R0, c[0x0][0x374] ;  /* 0x0000dd00ff007b82 */ /* 0x000f220000000800 */
[----:B------:R-:W-:Y:S01]  /*13f0*/  IMAD.MOV.U32 R10, RZ, RZ, RZ ;  /* 0x000000ffff0a7224 */ /* 0x000fe200078e00ff */
[----:B------:R-:W2:Y:S01]  /*1400*/  LDCU.64 UR22, c[0x0][0x348] ;  /* 0x00006900ff1677ac */ /* 0x000ea20008000a00 */
[----:B------:R-:W-:Y:S01]  /*1410*/  UMOV UR6, URZ ;  /* 0x000000ff00067c82 */ /* 0x000fe20008000000 */
[----:B-1----:R-:W-:-:S04]  /*1420*/  UIADD3 UR5, UPT, UPT, UR13, 0x1f, URZ ;  /* 0x0000001f0d057890 */ /* 0x002fc8000fffe0ff */
[----:B------:R-:W-:-:S04]  /*1430*/  USHF.R.S32.HI UR4, URZ, 0x1f, UR5 ;  /* 0x0000001fff047899 */ /* 0x000fc80008011405 */
[----:B------:R-:W-:-:S04]  /*1440*/  ULEA.HI UR4, UR4, UR5, URZ, 0x5 ;  /* 0x0000000504047291 */ /* 0x000fc8000f8f28ff */
[----:B------:R-:W-:Y:S02]  /*1450*/  USHF.R.S32.HI UR15, URZ, 0x5, UR4 ;  /* 0x00000005ff0f7899 */ /* 0x000fe40008011404 */
[----:B------:R-:W-:Y:S02]  /*1460*/  UIADD3 UR4, UPT, UPT, UR13, -0x1, URZ ;  /* 0xffffffff0d047890 */ /* 0x000fe4000fffe0ff */
[----:B------:R-:W-:Y:S02]  /*1470*/  UISETP.LT.U32.AND UP0, UPT, UR15, 0x3, UPT ;  /* 0x000000030f00788c */ /* 0x000fe4000bf01070 */
[----:B------:R-:W-:Y:S02]  /*1480*/  UISETP.GE.U32.AND UP1, UPT, UR4, -0x3f, UPT ;  /* 0xffffffc10400788c */ /* 0x000fe4000bf26070 */
[----:B------:R-:W-:Y:S02]  /*1490*/  USEL UR14, UR15, 0x3, UP0 ;  /* 0x000000030f0e7887 */ /* 0x000fe40008000000 */
[----:B------:R-:W-:-:S02]  /*14a0*/  UIADD3 UR13, UPT, UPT, UR13, 0x3e, URZ ;  /* 0x0000003e0d0d7890 */ /* 0x000fc4000fffe0ff */
[----:B------:R-:W-:Y:S02]  /*14b0*/  UIADD3 UR5, UPT, UPT, UR14, -0x1, URZ ;  /* 0xffffffff0e057890 */ /* 0x000fe4000fffe0ff */
[----:B------:R-:W-:-:S03]  /*14c0*/  UIADD3 UR7, UPT, UPT, UR15, -UR14, URZ ;  /* 0x8000000e0f077290 */ /* 0x000fc6000fffe0ff */
[----:B------:R-:W-:-:S04]  /*14d0*/  @UP1 UIADD3 UR5, UPT, UPT, UR14, URZ, URZ ;  /* 0x000000ff0e051290 */ /* 0x000fc8000fffe0ff */
[----:B--2---:R-:W-:-:S12]  /*14e0*/  UIADD3 UR5, UPT, UPT, UR5, 0x1, URZ ;  /* 0x0000000105057890 */ /* 0x004fd8000fffe0ff */
.L_x_35:
[----:B------:R-:W-:Y:S01]  /*14f0*/  UISETP.NE.AND UP0, UPT, UR37, URZ, UPT ;  /* 0x000000ff2500728c */ /* 0x000fe2000bf05270 */
[----:B------:R-:W1:Y:S08]  /*1500*/  S2UR UR37, SR_CgaCtaId ;  /* 0x00000000002579c3 */ /* 0x000e700000008800 */
[----:B------:R-:W-:Y:S05]  /*1510*/  BRA.U UP0, `(.L_x_18) ;  /* 0x0000000100347547 */ /* 0x000fea000b800000 */
[----:B------:R-:W2:Y:S01]  /*1520*/  S2R R2, SR_CgaCtaId ;  /* 0x0000000000027919 */ /* 0x000ea20000008800 */
[----:B------:R-:W-:-:S04]  /*1530*/  MOV R3, 0x400 ;  /* 0x0000040000037802 */ /* 0x000fc80000000f00 */
[----:B--2---:R-:W-:Y:S02]  /*1540*/  LEA R3, R2, R3, 0x18 ;  /* 0x0000000302037211 */ /* 0x004fe400078ec0ff */
[----:B------:R-:W-:-:S03]  /*1550*/  SHF.L.U32 R2, R8, 0x1f, RZ ;  /* 0x0000001f08027819 */ /* 0x000fc600000006ff */
[----:B------:R-:W-:-:S04]  /*1560*/  IMAD R3, R10, 0x8, R3 ;  /* 0x000000080a037824 */ /* 0x000fc800078e0203 */
[----:B------:R-:W2:Y:S02]  /*1570*/  SYNCS.PHASECHK.TRANS64.TRYWAIT P0, [R3+URZ+0xd0], R2 ;  /* 0x0000d002030075a7 */ /* 0x000ea400080011ff */
[----:B--2---:R-:W-:Y:S05]  /*1580*/  @!P0 BRA `(.L_x_19) ;  /* 0x000000bc00688947 */ /* 0x004fea0003800000 */
.L_x_164:
[----:B------:R-:W-:Y:S01]  /*1590*/  VIADD R10, R10, 0x1 ;  /* 0x000000010a0a7836 */ /* 0x000fe20000000000 */
[----:B------:R2:W-:Y:S04]  /*15a0*/  SYNCS.ARRIVE.TRANS64.A1T0 RZ, [R3+URZ+0xc0], RZ ;  /* 0x0000c0ff03ff79a7 */ /* 0x0005e800081000ff */
[----:B------:R-:W-:-:S04]  /*15b0*/  ISETP.NE.AND P0, PT, R10, 0x2, PT ;  /* 0x000000020a00780c */ /* 0x000fc80003f05270 */
[----:B------:R-:W-:Y:S02]  /*15c0*/  SEL R10, R10, RZ, P0 ;  /* 0x000000ff0a0a7207 */ /* 0x000fe40000000000 */
[----:B--2---:R-:W-:-:S04]  /*15d0*/  SEL R3, RZ, 0x1, P0 ;  /* 0x00000001ff037807 */ /* 0x004fc80000000000 */
[----:B------:R-:W-:-:S07]  /*15e0*/  LOP3.LUT R8, R8, R3, RZ, 0x3c, !PT ;  /* 0x0000000308087212 */ /* 0x000fce00078e3cff */
.L_x_18:
[----:B------:R-:W-:Y:S01]  /*15f0*/  UMOV UR4, 0x400 ;  /* 0x0000040000047882 */ /* 0x000fe20000000000 */
[----:B------:R-:W-:Y:S01]  /*1600*/  SHF.L.U32 R2, R15, 0x1f, RZ ;  /* 0x0000001f0f027819 */ /* 0x000fe200000006ff */
[----:B-1----:R-:W-:Y:S01]  /*1610*/  ULEA UR4, UR37, UR4, 0x18 ;  /* 0x0000000425047291 */ /* 0x002fe2000f8ec0ff */
[----:B------:R-:W-:Y:S01]  /*1620*/  R2UR UR35, R21 ;  /* 0x00000000152372ca */ /* 0x000fe200000e0000 */
[----:B------:R-:W-:Y:S01]  /*1630*/  UISETP.GE.U32.AND UP0, UPT, UR13, 0x3f, UPT ;  /* 0x0000003f0d00788c */ /* 0x000fe2000bf06070 */
[----:B------:R-:W-:Y:S01]  /*1640*/  R2UR UR11, R20 ;  /* 0x00000000140b72ca */ /* 0x000fe200000e0000 */
[----:B------:R-:W-:Y:S01]  /*1650*/  ULEA UR8, UR6, UR4, 0x3 ;  /* 0x0000000406087291 */ /* 0x000fe2000f8e18ff */
[----:B------:R-:W-:-:S08]  /*1660*/  UMOV UR24, URZ ;  /* 0x000000ff00187c82 */ /* 0x000fd00008000000 */
[----:B------:R1:W2:Y:S01]  /*1670*/  SYNCS.PHASECHK.TRANS64.TRYWAIT P0, [UR8+0x18], R2 ;  /* 0x00001802ff0075a7 */ /* 0x0002a20008001108 */
[----:B------:R-:W-:Y:S02]  /*1680*/  USHF.L.U32 UR35, UR35, 0x7, URZ ;  /* 0x0000000723237899 */ /* 0x000fe400080006ff */
[----:B------:R-:W-:Y:S01]  /*1690*/  USHF.L.U32 UR11, UR11, 0x8, URZ ;  /* 0x000000080b0b7899 */ /* 0x000fe200080006ff */
[----:B------:R-:W-:Y:S11]  /*16a0*/  BRA.U !UP0, `(.L_x_20) ;  /* 0x0000000108a87547 */ /* 0x000ff6000b800000 */
[----:B------:R-:W-:Y:S01]  /*16b0*/  UMOV UR16, URZ ;  /* 0x000000ff00107c82 */ /* 0x000fe20008000000 */
[----:B------:R-:W-:-:S05]  /*16c0*/  UMOV UR17, UR6 ;  /* 0x0000000600117c82 */ /* 0x000fca0008000000 */
.L_x_25:
[----:B-1----:R-:W-:Y:S01]  /*16d0*/  ULEA UR33, UR17, UR4, 0x3 ;  /* 0x0000000411217291 */ /* 0x002fe2000f8e18ff */
[----:B--2---:R-:W-:Y:S01]  /*16e0*/  @!P5 MOV R3, 0xc000 ;  /* 0x0000c0000003d802 */ /* 0x004fe20000000f00 */
[----:B--2---:R-:W-:Y:S10]  /*16f0*/  @P0 BRA `(.L_x_21) ;  /* 0x00000000000c0947 */ /* 0x004ff40003800000 */
[----:B------:R-:W-:-:S04]  /*1700*/  SHF.L.U32 R5, R15, 0x1f, RZ ;  /* 0x0000001f0f057819 */ /* 0x000fc800000006ff */
[----:B------:R-:W2:Y:S02]  /*1710*/  SYNCS.PHASECHK.TRANS64.TRYWAIT P0, [UR33+0x18], R5 ;  /* 0x00001805ff0075a7 */ /* 0x000ea40008001121 */
[----:B--2---:R-:W-:Y:S05]  /*1720*/  @!P0 BRA `(.L_x_22) ;  /* 0x000000bc00148947 */ /* 0x004fea0003800000 */
.L_x_21:
[----:B------:R2:W-:Y:S01]  /*1730*/  @!P5 SYNCS.ARRIVE.TRANS64 RZ, [UR33], R3 ;  /* 0x00000003ffffd9a7 */ /* 0x0005e20008000021 */
[----:B------:R-:W-:Y:S04]  /*1740*/  BSSY.RECONVERGENT B0, `(.L_x_23) ;  /* 0x0000003000007945 */ /* 0x000fe80003800200 */
[----:B------:R-:W-:Y:S05]  /*1750*/  @P4 BRA `(.L_x_24) ;  /* 0x0000000000044947 */ /* 0x000fea0003800000 */
[----:B------:R-:W-:Y:S05]  /*1760*/  BPT.TRAP 0x1 ;  /* 0x000000040000795c */ /* 0x000fea0000300000 */
.L_x_24:
[----:B------:R-:W-:Y:S05]  /*1770*/  BSYNC.RECONVERGENT B0 ;  /* 0x0000000000007941 */ /* 0x000fea0003800200 */
.L_x_23:
[----:B------:R-:W-:Y:S02]  /*1780*/  UIADD3 UR6, UPT, UPT, UR17, 0x1, URZ ;  /* 0x0000000111067890 */ /* 0x000fe4000fffe0ff */
[----:B------:R-:W-:Y:S02]  /*1790*/  ULEA UR32, UR17, UR4, 0xe ;  /* 0x0000000411207291 */ /* 0x000fe4000f8e70ff */
[----:B------:R-:W-:Y:S02]  /*17a0*/  UISETP.NE.AND UP0, UPT, UR6, 0x3, UPT ;  /* 0x000000030600788c */ /* 0x000fe4000bf05270 */
[----:B------:R-:W-:Y:S02]  /*17b0*/  UIADD3 UR26, UP1, UPT, UR22, 0x80, URZ ;  /* 0x00000080161a7890 */ /* 0x000fe4000ff3e0ff */
[----:B------:R-:W-:Y:S02]  /*17c0*/  USEL UR9, URZ, 0x1, UP0 ;  /* 0x00000001ff097887 */ /* 0x000fe40008000000 */
[----:B------:R-:W-:-:S02]  /*17d0*/  USEL UR6, UR6, URZ, UP0 ;  /* 0x000000ff06067287 */ /* 0x000fc40008000000 */
[----:B------:R-:W-:Y:S02]  /*17e0*/  UIADD3 UR20, UP0, UPT, UR22, 0x180, URZ ;  /* 0x0000018016147890 */ /* 0x000fe4000ff1e0ff */
[----:B------:R-:W-:Y:S01]  /*17f0*/  ULEA UR8, UR6, UR4, 0x3 ;  /* 0x0000000406087291 */ /* 0x000fe2000f8e18ff */
[----:B------:R-:W-:Y:S01]  /*1800*/  LOP3.LUT R15, R15, UR9, RZ, 0x3c, !PT ;  /* 0x000000090f0f7c12 */ /* 0x000fe2000f8e3cff */
[----:B------:R-:W-:Y:S02]  /*1810*/  USHF.L.U32 UR34, UR16, 0x5, URZ ;  /* 0x0000000510227899 */ /* 0x000fe400080006ff */
[----:B------:R-:W-:Y:S01]  /*1820*/  UIADD3.X UR27, UPT, UPT, URZ, UR23, URZ, UP1, !UPT ;  /* 0x00000017ff1b7290 */ /* 0x000fe20008ffe4ff */
[----:B-1----:R-:W-:Y:S01]  /*1830*/  SHF.L.U32 R2, R15, 0x1f, RZ ;  /* 0x0000001f0f027819 */ /* 0x002fe200000006ff */
[----:B------:R-:W-:Y:S02]  /*1840*/  UIADD3 UR32, UPT, UPT, UR32, 0x10800, URZ ;  /* 0x0001080020207890 */ /* 0x000fe4000fffe0ff */
[----:B------:R-:W-:Y:S01]  /*1850*/  UIADD3.X UR21, UPT, UPT, URZ, UR23, URZ, UP0, !UPT ;  /* 0x00000017ff157290 */ /* 0x000fe200087fe4ff */
[----:B------:R1:W1:Y:S01]  /*1860*/  SYNCS.PHASECHK.TRANS64.TRYWAIT P0, [UR8+0x18], R2 ;  /* 0x00001802ff0075a7 */ /* 0x0002620008001108 */
[----:B------:R-:W-:Y:S01]  /*1870*/  ULEA UR8, UR17, UR4, 0xf ;  /* 0x0000000411087291 */ /* 0x000fe2000f8e78ff */
[----:B------:R-:W-:Y:S01]  /*1880*/  UMOV UR18, 0x0 ;  /* 0x0000000000127882 */ /* 0x000fe20000000000 */
[----:B------:R-:W-:-:S02]  /*1890*/  UMOV UR19, 0x10000000 ;  /* 0x1000000000137882 */ /* 0x000fc40000000000 */
[----:B------:R-:W-:Y:S01]  /*18a0*/  UIADD3 UR8, UPT, UPT, UR8, 0x1c800, URZ ;  /* 0x0001c80008087890 */ /* 0x000fe2000fffe0ff */
[----:B------:R1:W-:Y:S01]  /*18b0*/  UTMALDG.3D [UR32], [UR26], desc[UR18] ;  /* 0x000012201a0075b4 */ /* 0x0003e20008011000 */
[----:B------:R-:W-:Y:S01]  /*18c0*/  UMOV UR12, UR36 ;  /* 0x00000024000c7c82 */ /* 0x000fe20008000000 */
[----:B------:R-:W-:Y:S01]  /*18d0*/  UMOV UR9, UR33 ;  /* 0x0000002100097c82 */ /* 0x000fe20008000000 */
[----:B------:R-:W-:Y:S01]  /*18e0*/  UMOV UR10, UR34 ;  /* 0x00000022000a7c82 */ /* 0x000fe20008000000 */
[----:B------:R-:W-:Y:S01]  /*18f0*/  UIADD3 UR16, UPT, UPT, UR16, 0x1, URZ ;  /* 0x0000000110107890 */ /* 0x000fe2000fffe0ff */
[----:B------:R-:W-:Y:S01]  /*1900*/  UMOV UR24, UR5 ;  /* 0x0000000500187c82 */ /* 0x000fe20008000000 */
[----:B------:R-:W-:Y:S02]  /*1910*/  UMOV UR17, UR6 ;  /* 0x0000000600117c82 */ /* 0x000fe40008000000 */
[----:B------:R1:W-:Y:S01]  /*1920*/  UTMALDG.3D [UR8], [UR20], desc[UR18] ;  /* 0x00001208140075b4 */ /* 0x0003e20008011000 */
[----:B------:R-:W-:-:S09]  /*1930*/  UISETP.NE.AND UP0, UPT, UR16, UR5, UPT ;  /* 0x000000051000728c */ /* 0x000fd2000bf05270 */
[----:B------:R-:W-:Y:S05]  /*1940*/  BRA.U UP0, `(.L_x_25) ;  /* 0xfffffffd00607547 */ /* 0x000fea000b83ffff */
.L_x_20:
[----:B-1----:R-:W-:Y:S01]  /*1950*/  ULEA UR8, UR6, UR4, 0x3 ;  /* 0x0000000406087291 */ /* 0x002fe2000f8e18ff */
[----:B------:R-:W-:Y:S01]  /*1960*/  SHF.L.U32 R2, R15, 0x1f, RZ ;  /* 0x0000001f0f027819 */ /* 0x000fe200000006ff */
[----:B------:R-:W-:Y:S01]  /*1970*/  @!P1 SYNCS.ARRIVE.TRANS64.A1T0 RZ, [UR4+0x78], RZ ;  /* 0x000078ffffff99a7 */ /* 0x000fe20008100004 */
[----:B------:R-:W-:-:S06]  /*1980*/  UISETP.GT.AND UP0, UPT, UR15, UR14, UPT ;  /* 0x0000000e0f00728c */ /* 0x000fcc000bf04270 */
[----:B--2---:R1:W2:Y:S03]  /*1990*/  SYNCS.PHASECHK.TRANS64.TRYWAIT P0, [UR8+0x18], R2 ;  /* 0x00001802ff0075a7 */ /* 0x0042a60008001108 */
[----:B------:R-:W-:Y:S05]  /*19a0*/  BRA.U !UP0, `(.L_x_26) ;  /* 0x0000000108ac7547 */ /* 0x000fea000b800000 */
[----:B------:R-:W-:Y:S01]  /*19b0*/  UIADD3 UR21, UPT, UPT, UR7, UR24, URZ ;  /* 0x0000001807157290 */ /* 0x000fe2000fffe0ff */
[----:B------:R-:W-:-:S11]  /*19c0*/  UMOV UR25, UR6 ;  /* 0x0000000600197c82 */ /* 0x000fd60008000000 */
.L_x_31:
[----:B-1----:R-:W-:Y:S01]  /*19d0*/  ULEA UR17, UR25, UR4, 0x3 ;  /* 0x0000000419117291 */ /* 0x002fe2000f8e18ff */
[----:B--2---:R-:W-:Y:S01]  /*19e0*/  @!P5 MOV R3, 0xc000 ;  /* 0x0000c0000003d802 */ /* 0x004fe20000000f00 */
[----:B--2---:R-:W-:Y:S10]  /*19f0*/  @P0 BRA `(.L_x_27) ;  /* 0x00000000000c0947 */ /* 0x004ff40003800000 */
[----:B------:R-:W-:-:S04]  /*1a00*/  SHF.L.U32 R5, R15, 0x1f, RZ ;  /* 0x0000001f0f057819 */ /* 0x000fc800000006ff */
[----:B------:R-:W2:Y:S02]  /*1a10*/  SYNCS.PHASECHK.TRANS64.TRYWAIT P0, [UR17+0x18], R5 ;  /* 0x00001805ff0075a7 */ /* 0x000ea40008001111 */
[----:B--2---:R-:W-:Y:S05]  /*1a20*/  @!P0 BRA `(.L_x_28) ;  /* 0x000000b8006c8947 */ /* 0x004fea0003800000 */
.L_x_27:
[----:B------:R2:W-:Y:S01]  /*1a30*/  @!P5 SYNCS.ARRIVE.TRANS64 RZ, [UR17], R3 ;  /* 0x00000003ffffd9a7 */ /* 0x0005e20008000011 */
[----:B------:R-:W-:Y:S04]  /*1a40*/  BSSY.RECONVERGENT B0, `(.L_x_29) ;  /* 0x0000003000007945 */ /* 0x000fe80003800200 */
[----:B------:R-:W-:Y:S05]  /*1a50*/  @P4 BRA `(.L_x_30) ;  /* 0x0000000000044947 */ /* 0x000fea0003800000 */
[----:B------:R-:W-:Y:S05]  /*1a60*/  BPT.TRAP 0x1 ;  /* 0x000000040000795c */ /* 0x000fea0000300000 */
.L_x_30:
[----:B------:R-:W-:Y:S05]  /*1a70*/  BSYNC.RECONVERGENT B0 ;  /* 0x0000000000007941 */ /* 0x000fea0003800200 */
.L_x_29:
        /* <DEDUP_REMOVED lines=10> */
[----:B------:R-:W-:Y:S01]  /*1b20*/  UIADD3 UR16, UPT, UPT, UR16, 0x10800, URZ ;  /* 0x0001080010107890 */ /* 0x000fe2000fffe0ff */
[----:B-1----:R-:W-:Y:S01]  /*1b30*/  SHF.L.U32 R2, R15, 0x1f, RZ ;  /* 0x0000001f0f027819 */ /* 0x002fe200000006ff */
[----:B------:R-:W-:Y:S02]  /*1b40*/  UIADD3.X UR31, UPT, UPT, URZ, UR23, URZ, UP1, !UPT ;  /* 0x00000017ff1f7290 */ /* 0x000fe40008ffe4ff */
[----:B------:R-:W-:Y:S01]  /*1b50*/  UIADD3.X UR29, UPT, UPT, URZ, UR23, URZ, UP0, !UPT ;  /* 0x00000017ff1d7290 */ /* 0x000fe200087fe4ff */
[----:B------:R1:W1:Y:S01]  /*1b60*/  SYNCS.PHASECHK.TRANS64.TRYWAIT P0, [UR8+0x18], R2 ;  /* 0x00001802ff0075a7 */ /* 0x0002620008001108 */
[----:B------:R-:W-:Y:S01]  /*1b70*/  ULEA UR8, UR25, UR4, 0xf ;  /* 0x0000000419087291 */ /* 0x000fe2000f8e78ff */
[----:B------:R-:W-:Y:S01]  /*1b80*/  UMOV UR26, 0x0 ;  /* 0x00000000001a7882 */ /* 0x000fe20000000000 */
[----:B------:R-:W-:-:S02]  /*1b90*/  UMOV UR27, 0x10000000 ;  /* 0x10000000001b7882 */ /* 0x000fc40000000000 */
[----:B------:R-:W-:Y:S01]  /*1ba0*/  UIADD3 UR8, UPT, UPT, UR8, 0x1c800, URZ ;  /* 0x0001c80008087890 */ /* 0x000fe2000fffe0ff */
[----:B------:R-:W-:Y:S01]  /*1bb0*/  UMOV UR19, UR35 ;  /* 0x0000002300137c82 */ /* 0x000fe20008000000 */
[----:B------:R-:W-:Y:S01]  /*1bc0*/  UMOV UR20, UR36 ;  /* 0x0000002400147c82 */ /* 0x000fe20008000000 */
[----:B------:R-:W-:Y:S01]  /*1bd0*/  UMOV UR12, UR36 ;  /* 0x00000024000c7c82 */ /* 0x000fe20008000000 */
[----:B------:R-:W-:Y:S01]  /*1be0*/  UMOV UR9, UR17 ;  /* 0x0000001100097c82 */ /* 0x000fe20008000000 */
[----:B------:R-:W-:Y:S01]  /*1bf0*/  UMOV UR10, UR18 ;  /* 0x00000012000a7c82 */ /* 0x000fe20008000000 */
[----:B------:R1:W-:Y:S01]  /*1c00*/  UTMALDG.3D [UR16], [UR30], desc[UR26] ;  /* 0x00001a101e0075b4 */ /* 0x0003e20008011000 */
[----:B------:R-:W-:Y:S01]  /*1c10*/  UIADD3 UR24, UPT, UPT, UR24, 0x1, URZ ;  /* 0x0000000118187890 */ /* 0x000fe2000fffe0ff */
[----:B------:R-:W-:-:S03]  /*1c20*/  UMOV UR25, UR6 ;  /* 0x0000000600197c82 */ /* 0x000fc60008000000 */
[----:B------:R-:W-:Y:S01]  /*1c30*/  UISETP.NE.AND UP0, UPT, UR24, UR21, UPT ;  /* 0x000000151800728c */ /* 0x000fe2000bf05270 */
[----:B------:R1:W-:Y:S08]  /*1c40*/  UTMALDG.3D [UR8], [UR28], desc[UR26] ;  /* 0x00001a081c0075b4 */ /* 0x0003f00008011000 */
[----:B------:R-:W-:Y:S05]  /*1c50*/  BRA.U UP0, `(.L_x_31) ;  /* 0xfffffffd005c7547 */ /* 0x000fea000b83ffff */
.L_x_26:
[----:B-1----:R-:W-:Y:S01]  /*1c60*/  LEA R2, R14, UR4, 0x3 ;  /* 0x000000040e027c11 */ /* 0x002fe2000f8e18ff */
[----:B------:R-:W-:Y:S01]  /*1c70*/  NOP ;  /* 0x0000000000007918 */ /* 0x000fe20000000000 */
[----:B--2---:R-:W-:Y:S02]  /*1c80*/  SHF.L.U32 R3, R12, 0x1f, RZ ;  /* 0x0000001f0c037819 */ /* 0x004fe400000006ff */
[----:B------:R-:W-:Y:S02]  /*1c90*/  LEA R4, R14, UR4, 0x4 ;  /* 0x000000040e047c11 */ /* 0x000fe4000f8e20ff */
[----:B------:R-:W1:Y:S02]  /*1ca0*/  SYNCS.PHASECHK.TRANS64.TRYWAIT P0, [R2+URZ+0x80], R3 ;  /* 0x00008003020075a7 */ /* 0x000e6400080011ff */
[----:B-1----:R-:W-:Y:S05]  /*1cb0*/  @!P0 BRA `(.L_x_32) ;  /* 0x000000b400e08947 */ /* 0x002fea0003800000 */
.L_x_167:
[----:B------:R-:W2:Y:S01]  /*1cc0*/  LDS.128 R4, [R4+0xf0] ;  /* 0x0000f00004047984 */ /* 0x000ea20000000c00 */
[----:B---3--:R-:W-:Y:S01]  /*1cd0*/  ISETP.GE.AND P0, PT, R40, 0x1, PT ;  /* 0x000000012800780c */ /* 0x008fe20003f06270 */
[----:B-1----:R-:W-:Y:S01]  /*1ce0*/  VIADD R2, R2, 0x90 ;  /* 0x0000009002027836 */ /* 0x002fe20000000000 */
[----:B------:R-:W-:Y:S01]  /*1cf0*/  @!PT LDS RZ, [RZ] ;  /* 0x00000000fffff984 */ /* 0x000fe20000000800 */
[----:B------:R-:W-:Y:S01]  /*1d00*/  @!PT LDS RZ, [RZ] ;  /* 0x00000000fffff984 */ /* 0x000fe20000000800 */
[----:B------:R-:W-:Y:S01]  /*1d10*/  @!PT LDS RZ, [RZ] ;  /* 0x00000000fffff984 */ /* 0x000fe20000000800 */
[----:B------:R-:W-:Y:S01]  /*1d20*/  @!PT LDS RZ, [RZ] ;  /* 0x00000000fffff984 */ /* 0x000fe20000000800 */
[----:B------:R1:W-:Y:S06]  /*1d30*/  MEMBAR.ALL.CTA ;  /* 0x0000000000007992 */ /* 0x0003ec0000008000 */
[----:B-1----:R-:W1:Y:S01]  /*1d40*/  FENCE.VIEW.ASYNC.S ;  /* 0x00000000000073c6 */ /* 0x002e620000000000 */
[----:B------:R-:W-:-:S04]  /*1d50*/  PRMT R2, RZ, 0x654, R2 ;  /* 0x00000654ff027816 */ /* 0x000fc80000000002 */
[----:B-1----:R1:W-:Y:S01]  /*1d60*/  SYNCS.ARRIVE.TRANS64.RED.A1T0 RZ, [R2+URZ], RZ ;  /* 0x000000ff02ff79a7 */ /* 0x0023e200081004ff */
[----:B--2---:R-:W-:-:S13]  /*1d70*/  LOP3.LUT P2, RZ, R6, 0x1, RZ, 0xc0, !PT ;  /* 0x0000000106ff7812 */ /* 0x004fda000784c0ff */
[----:B------:R-:W-:Y:S01]  /*1d80*/  @P2 SHF.R.U32.HI R3, RZ, 0x10, R5 ;  /* 0x00000010ff032819 */ /* 0x000fe20000011605 */
[----:B------:R-:W-:Y:S01]  /*1d90*/  VOTEU.ANY UP0, P2 ;  /* 0x0000000000ff7886 */ /* 0x000fe20001000100 */
[----:B------:R-:W-:Y:S02]  /*1da0*/  @P2 MOV R13, R4 ;  /* 0x00000004000d2202 */ /* 0x000fe40000000f00 */
[----:B------:R-:W-:Y:S02]  /*1db0*/  @P2 R2UR.BROADCAST UR8, R3 ;  /* 0x00000000030822ca */ /* 0x000fe400008e0000 */
[----:B------:R-:W-:-:S11]  /*1dc0*/  @P2 LOP3.LUT R11, R5, 0xffff, RZ, 0xc0, !PT ;  /* 0x0000ffff050b2812 */ /* 0x000fd600078ec0ff */
[----:B------:R-:W-:Y:S01]  /*1dd0*/  @UP0 UMOV UR36, UR8 ;  /* 0x0000000800240c82 */ /* 0x000fe20008000000 */
[----:B-1----:R-:W-:Y:S05]  /*1de0*/  @!P0 BRA `(.L_x_33) ;  /* 0x0000000000b88947 */ /* 0x002fea0003800000 */
[----:B------:R-:W4:Y:S01]  /*1df0*/  LDC.64 R4, c[0x0][0xb18] ;  /* 0x0002c600ff047b82 */ /* 0x000f220000000a00 */
[----:B------:R-:W-:-:S07]  /*1e00*/  ISETP.NE.AND P3, PT, R40, 0x1, PT ;  /* 0x000000012800780c */ /* 0x000fce0003f65270 */
[----:B------:R-:W1:Y:S08]  /*1e10*/  LDC.64 R6, c[0x0][0xb10] ;  /* 0x0002c400ff067b82 */ /* 0x000e700000000a00 */
[----:B------:R-:W2:Y:S08]  /*1e20*/  LDC R16, c[0x0][0xb20] ;  /* 0x0002c800ff107b82 */ /* 0x000eb00000000800 */
[----:B------:R-:W3:Y:S01]  /*1e30*/  LDC R18, c[0x0][0xb0c] ;  /* 0x0002c300ff127b82 */ /* 0x000ee20000000800 */
[----:B----4-:R-:W-:Y:S01]  /*1e40*/  IMAD.HI.U32 R17, R0, R5, RZ ;  /* 0x0000000500117227 */ /* 0x010fe200078e00ff */
[----:B------:R-:W-:-:S03]  /*1e50*/  ISETP.NE.AND P0, PT, R4, 0x1, PT ;  /* 0x000000010400780c */ /* 0x000fc60003f05270 */
[----:B------:R-:W-:-:S03]  /*1e60*/  IMAD.HI.U32 R5, R11, R5, RZ ;  /* 0x000000050b057227 */ /* 0x000fc600078e00ff */
[----:B------:R-:W4:Y:S01]  /*1e70*/  LDC.64 R2, c[0x0][0xb28] ;  /* 0x0002ca00ff027b82 */ /* 0x000f220000000a00 */
[----:B-1----:R-:W-:-:S04]  /*1e80*/  IMAD.HI.U32 R20, R9, R6, RZ ;  /* 0x0000000609147227 */ /* 0x002fc800078e00ff */
[----:B------:R-:W-:Y:S01]  /*1e90*/  IMAD.HI.U32 R22, R13, R6, RZ ;  /* 0x000000060d167227 */ /* 0x000fe200078e00ff */
[----:B------:R-:W-:Y:S02]  /*1ea0*/  SHF.R.U32.HI R20, RZ, R7, R20 ;  /* 0x00000007ff147219 */ /* 0x000fe40000011614 */
[-C--:B--2---:R-:W-:Y:S02]  /*1eb0*/  SHF.R.U32.HI R17, RZ, R16.reuse, R17 ;  /* 0x00000010ff117219 */ /* 0x084fe40000011611 */
[----:B------:R-:W-:Y:S02]  /*1ec0*/  SHF.R.U32.HI R16, RZ, R16, R5 ;  /* 0x00000010ff107219 */ /* 0x000fe40000011605 */
[----:B------:R-:W-:Y:S02]  /*1ed0*/  SEL R17, R0, R17, !P0 ;  /* 0x0000001100117207 */ /* 0x000fe40004000000 */
[----:B------:R-:W-:Y:S02]  /*1ee0*/  SHF.R.U32.HI R22, RZ, R7, R22 ;  /* 0x00000007ff167219 */ /* 0x000fe40000011616 */
[----:B---3--:R-:W-:-:S02]  /*1ef0*/  ISETP.NE.AND P1, PT, R18, 0x1, PT ;  /* 0x000000011200780c */ /* 0x008fc40003f25270 */
[----:B------:R-:W-:Y:S02]  /*1f00*/  SEL R5, R11, R16, !P0 ;  /* 0x000000100b057207 */ /* 0x000fe40004000000 */
[----:B------:R-:W-:Y:S02]  /*1f10*/  SEL R19, R9, R20, !P1 ;  /* 0x0000001409137207 */ /* 0x000fe40004800000 */
[----:B------:R-:W-:Y:S01]  /*1f20*/  SEL R7, R13, R22, !P1 ;  /* 0x000000160d077207 */ /* 0x000fe20004800000 */
[----:B----4-:R-:W-:-:S04]  /*1f30*/  IMAD.HI.U32 R20, R17, R2, RZ ;  /* 0x0000000211147227 */ /* 0x010fc800078e00ff */
[----:B------:R-:W-:Y:S01]  /*1f40*/  IMAD.HI.U32 R6, R19, R2, RZ ;  /* 0x0000000213067227 */ /* 0x000fe200078e00ff */
[----:B------:R-:W-:-:S04]  /*1f50*/  @P3 SHF.R.U32.HI R17, RZ, R3, R20 ;  /* 0x00000003ff113219 */ /* 0x000fc80000011614 */
        /* <DEDUP_REMOVED lines=8> */
[----:B------:R-:W-:-:S04]  /*1fe0*/  @!P0 IMAD.HI.U32 R16, R7, R2, RZ ;  /* 0x0000000207108227 */ /* 0x000fc800078e00ff */
[----:B------:R-:W-:Y:S01]  /*1ff0*/  IMAD.MOV R2, RZ, RZ, -R6 ;  /* 0x000000ffff027224 */ /* 0x000fe200078e0a06 */
[----:B------:R-:W-:-:S03]  /*2000*/  @!P0 SHF.R.U32.HI R16, RZ, R3, R16 ;  /* 0x00000003ff108219 */ /* 0x000fc60000011610 */
[----:B------:R-:W-:Y:S01]  /*2010*/  IMAD R2, R40, R2, R5 ;  /* 0x0000000228027224 */ /* 0x000fe200078e0205 */
[----:B------:R-:W-:Y:S02]  /*2020*/  @!P0 SEL R3, R7, R16, !P3 ;  /* 0x0000001007038207 */ /* 0x000fe40005800000 */
[----:B------:R-:W-:-:S03]  /*2030*/  IADD3 R16, PT, PT, -R5, RZ, RZ ;  /* 0x000000ff05107210 */ /* 0x000fc60007ffe1ff */
[--C-:B------:R-:W-:Y:S02]  /*2040*/  @!P0 IMAD.IADD R6, R6, 0x1, -R3.reuse ;  /* 0x0000000106068824 */ /* 0x100fe400078e0a03 */
[----:B------:R-:W-:Y:S01]  /*2050*/  @!P0 IMAD R3, R2, R19, R3 ;  /* 0x0000001302038224 */ /* 0x000fe200078e0203 */
[----:B------:R-:W-:Y:S01]  /*2060*/  IADD3 R2, PT, PT, -R7, RZ, RZ ;  /* 0x000000ff07027210 */ /* 0x000fe20007ffe1ff */
[----:B------:R-:W-:Y:S02]  /*2070*/  @!P0 IMAD R5, R40, R6, R7 ;  /* 0x0000000628058224 */ /* 0x000fe400078e0207 */
[----:B------:R-:W-:Y:S02]  /*2080*/  IMAD R11, R4, R16, R11 ;  /* 0x00000010040b7224 */ /* 0x000fe400078e020b */
[----:B------:R-:W-:Y:S02]  /*2090*/  @!P0 IMAD.MOV.U32 R7, RZ, RZ, R3 ;  /* 0x000000ffff078224 */ /* 0x000fe400078e0003 */
[----:B------:R-:W-:-:S02]  /*20a0*/  IMAD R2, R18, R2, R13 ;  /* 0x0000000212027224 */ /* 0x000fc400078e020d */
[----:B------:R-:W-:Y:S02]  /*20b0*/  IMAD R11, R5, R4, R11 ;  /* 0x00000004050b7224 */ /* 0x000fe400078e020b */
[----:B------:R-:W-:Y:S02]  /*20c0*/  IMAD R13, R7, R18, R2 ;  /* 0x00000012070d7224 */ /* 0x000fe400078e0202 */
.L_x_33:
[----:B------:R-:W1:Y:S02]  /*20d0*/  LDCU UR8, c[0x0][0xb30] ;  /* 0x00016600ff0877ac */ /* 0x000e640008000800 */
[----:B-1----:R-:W-:-:S09]  /*20e0*/  UISETP.NE.AND UP0, UPT, UR8, 0x1, UPT ;  /* 0x000000010800788c */ /* 0x002fd2000bf05270 */
[----:B------:R-:W-:Y:S05]  /*20f0*/  BRA.U UP0, `(.L_x_34) ;  /* 0x0000000100407547 */ /* 0x000fea000b800000 */
[----:B------:R-:W1:Y:S08]  /*2100*/  LDC.64 R4, c[0x0][0xb10] ;  /* 0x0002c400ff047b82 */ /* 0x000e700000000a00 */
[----:B------:R-:W2:Y:S08]  /*2110*/  LDC.64 R2, c[0x0][0xb18] ;  /* 0x0002c600ff027b82 */ /* 0x000eb00000000a00 */
[----:B------:R-:W3:Y:S08]  /*2120*/  LDC R6, c[0x0][0xb20] ;  /* 0x0002c800ff067b82 */ /* 0x000ef00000000800 */
[----:B------:R-:W4:Y:S01]  /*2130*/  LDC R16, c[0x0][0xb0c] ;  /* 0x0002c300ff107b82 */ /* 0x000f220000000800 */
[----:B-1----:R-:W-:-:S05]  /*2140*/  IMAD.HI.U32 R4, R13, R4, RZ ;  /* 0x000000040d047227 */ /* 0x002fca00078e00ff */
[----:B------:R-:W-:Y:S01]  /*2150*/  SHF.R.U32.HI R4, RZ, R5, R4 ;  /* 0x00000005ff047219 */ /* 0x000fe20000011604 */
[----:B--2---:R-:W-:Y:S01]  /*2160*/  IMAD.HI.U32 R3, R11, R3, RZ ;  /* 0x000000030b037227 */ /* 0x004fe200078e00ff */
[----:B------:R-:W-:-:S04]  /*2170*/  ISETP.NE.AND P0, PT, R2, 0x1, PT ;  /* 0x000000010200780c */ /* 0x000fc80003f05270 */
[----:B---3--:R-:W-:-:S04]  /*2180*/  SHF.R.U32.HI R6, RZ, R6, R3 ;  /* 0x00000006ff067219 */ /* 0x008fc80000011603 */
[----:B------:R-:W-:Y:S02]  /*2190*/  SEL R3, R11, R6, !P0 ;  /* 0x000000060b037207 */ /* 0x000fe40004000000 */
[----:B----4-:R-:W-:-:S04]  /*21a0*/  ISETP.NE.AND P1, PT, R16, 0x1, PT ;  /* 0x000000011000780c */ /* 0x010fc80003f25270 */
[----:B------:R-:W-:-:S05]  /*21b0*/  SEL R4, R13, R4, !P1 ;  /* 0x000000040d047207 */ /* 0x000fca0004800000 */
[----:B------:R-:W-:Y:S02]  /*21c0*/  IMAD.IADD R5, R3, 0x1, -R4 ;  /* 0x0000000103057824 */ /* 0x000fe400078e0a04 */
[----:B------:R-:W-:Y:S02]  /*21d0*/  IMAD.IADD R3, R4, 0x1, -R3 ;  /* 0x0000000104037824 */ /* 0x000fe400078e0a03 */
[----:B------:R-:W-:Y:S02]  /*21e0*/  IMAD R13, R5, R16, R13 ;  /* 0x00000010050d7224 */ /* 0x000fe400078e020d */
[----:B------:R-:W-:-:S07]  /*21f0*/  IMAD R11, R3, R2, R11 ;  /* 0x00000002030b7224 */ /* 0x000fce00078e020b */
.L_x_34:
[----:B------:R-:W-:Y:S01]  /*2200*/  VIADD R14, R14, 0x1 ;  /* 0x000000010e0e7836 */ /* 0x000fe20000000000 */
[----:B------:R-:W-:Y:S01]  /*2210*/  PLOP3.LUT P1, PT, PT, PT, PT, 0x80, 0x8 ;  /* 0x000000000008781c */ /* 0x000fe20003f2f070 */
[----:B------:R-:W-:Y:S02]  /*2220*/  IMAD.IADD R21, R13, 0x1, R104 ;  /* 0x000000010d157824 */ /* 0x000fe400078e0268 */
[----:B------:R-:W-:Y:S01]  /*2230*/  IMAD.IADD R20, R11, 0x1, R102 ;  /* 0x000000010b147824 */ /* 0x000fe200078e0266 */
[----:B------:R-:W-:-:S04]  /*2240*/  ISETP.NE.AND P0, PT, R14, 0x2, PT ;  /* 0x000000020e00780c */ /* 0x000fc80003f05270 */
[----:B------:R-:W-:Y:S02]  /*2250*/  SEL R3, RZ, 0x1, P0 ;  /* 0x00000001ff037807 */ /* 0x000fe40000000000 */
[----:B------:R-:W-:Y:S02]  /*2260*/  SEL R14, R14, RZ, P0 ;  /* 0x000000ff0e0e7207 */ /* 0x000fe40000000000 */
[----:B------:R-:W-:Y:S01]  /*2270*/  LOP3.LUT R12, R12, R3, RZ, 0x3c, !PT ;  /* 0x000000030c0c7212 */ /* 0x000fe200078e3cff */
[----:B------:R-:W-:Y:S06]  /*2280*/  @P2 BRA `(.L_x_35) ;  /* 0xfffffff000982947 */ /* 0x000fec000383ffff */
[----:B------:R-:W-:Y:S01]  /*2290*/  UIADD3 UR4, UPT, UPT, UR4, 0x18, URZ ;  /* 0x0000001804047890 */ /* 0x000fe2000fffe0ff */
[----:B------:R-:W-:-:S03]  /*22a0*/  SHF.L.U32 R3, R15, 0x1f, RZ ;  /* 0x0000001f0f037819 */ /* 0x000fc600000006ff */
[----:B------:R-:W-:-:S09]  /*22b0*/  ULEA UR5, UR6, UR4, 0x3 ;  /* 0x0000000406057291 */ /* 0x000fd2000f8e18ff */
[----:B------:R-:W1:Y:S02]  /*22c0*/  SYNCS.PHASECHK.TRANS64.TRYWAIT P0, [UR5], R3 ;  /* 0x00000003ff0075a7 */ /* 0x000e640008001105 */
[----:B-1----:R-:W-:Y:S05]  /*22d0*/  @!P0 BRA `(.L_x_36) ;  /* 0x000000b0006c8947 */ /* 0x002fea0003800000 */
.L_x_169:
[----:B------:R-:W-:-:S04]  /*22e0*/  UIADD3 UR6, UPT, UPT, UR6, 0x1, URZ ;  /* 0x0000000106067890 */ /* 0x000fc8000fffe0ff */
[----:B------:R-:W-:-:S04]  /*22f0*/  UISETP.NE.AND UP0, UPT, UR6, 0x3, UPT ;  /* 0x000000030600788c */ /* 0x000fc8000bf05270 */
[----:B------:R-:W-:Y:S02]  /*2300*/  USEL UR7, URZ, 0x1, UP0 ;  /* 0x00000001ff077887 */ /* 0x000fe40008000000 */
[----:B------:R-:W-:-:S04]  /*2310*/  USEL UR6, UR6, URZ, UP0 ;  /* 0x000000ff06067287 */ /* 0x000fc80008000000 */
[----:B------:R-:W-:Y:S01]  /*2320*/  ULEA UR5, UR6, UR4, 0x3 ;  /* 0x0000000406057291 */ /* 0x000fe2000f8e18ff */
[----:B------:R-:W-:-:S04]  /*2330*/  LOP3.LUT R15, R15, UR7, RZ, 0x3c, !PT ;  /* 0x000000070f0f7c12 */ /* 0x000fc8000f8e3cff */
[----:B-1----:R-:W-:-:S04]  /*2340*/  SHF.L.U32 R3, R15, 0x1f, RZ ;  /* 0x0000001f0f037819 */ /* 0x002fc800000006ff */
[----:B------:R-:W1:Y:S02]  /*2350*/  SYNCS.PHASECHK.TRANS64.TRYWAIT P0, [UR5], R3 ;  /* 0x00000003ff0075a7 */ /* 0x000e640008001105 */
[----:B-1----:R-:W-:Y:S05]  /*2360*/  @!P0 BRA `(.L_x_37) ;  /* 0x000000b000608947 */ /* 0x002fea0003800000 */
.L_x_171:
[----:B------:R-:W-:-:S04]  /*2370*/  UIADD3 UR6, UPT, UPT, UR6, 0x1, URZ ;  /* 0x0000000106067890 */ /* 0x000fc8000fffe0ff */
[----:B------:R-:W-:-:S04]  /*2380*/  UISETP.NE.AND UP0, UPT, UR6, 0x3, UPT ;  /* 0x000000030600788c */ /* 0x000fc8000bf05270 */
[----:B------:R-:W-:Y:S02]  /*2390*/  USEL UR5, URZ, 0x1, UP0 ;  /* 0x00000001ff057887 */ /* 0x000fe40008000000 */
[----:B------:R-:W-:-:S04]  /*23a0*/  USEL UR6, UR6, URZ, UP0 ;  /* 0x000000ff06067287 */ /* 0x000fc80008000000 */
[----:B------:R-:W-:Y:S01]  /*23b0*/  ULEA UR6, UR6, UR4, 0x3 ;  /* 0x0000000406067291 */ /* 0x000fe2000f8e18ff */
[----:B-1----:R-:W-:-:S04]  /*23c0*/  LOP3.LUT R3, R15, UR5, RZ, 0x3c, !PT ;  /* 0x000000050f037c12 */ /* 0x002fc8000f8e3cff */
[----:B------:R-:W-:Y:S01]  /*23d0*/  SHF.L.U32 R3, R3, 0x1f, RZ ;  /* 0x0000001f03037819 */ /* 0x000fe200000006ff */
[----:B----4-:R-:W-:-:S07]  /*23e0*/  IMAD.U32 R0, RZ, RZ, UR6 ;  /* 0x00000006ff007e24 */ /* 0x010fce000f8e00ff */
.L_x_38:
[----:B-1----:R1:W2:Y:S02]  /*23f0*/  SYNCS.PHASECHK.TRANS64.TRYWAIT P0, [R0+URZ], R3 ;  /* 0x00000003000075a7 */ /* 0x0022a400080011ff */
[----:B--2---:R-:W-:Y:S05]  /*2400*/  @!P0 NANOSLEEP.SYNCS 0x989680 ;  /* 0x009896800000895d */ /* 0x004fea0003900000 */
[----:B------:R-:W2:Y:S02]  /*2410*/  @!P0 SYNCS.PHASECHK.TRANS64 P0, [R0+URZ], R3 ;  /* 0x00000003000085a7 */ /* 0x000ea400080010ff */
[----:B--2---:R-:W-:Y:S05]  /*2420*/  @P0 EXIT ;  /* 0x000000000000094d */ /* 0x004fea0003800000 */
[----:B------:R-:W-:Y:S05]  /*2430*/  BRA `(.L_x_38) ;  /* 0xfffffffc00ec7947 */ /* 0x000fea000383ffff */
.L_x_17:
[----:B------:R-:W-:-:S04]  /*2440*/  UISETP.NE.AND UP1, UPT, UR37, URZ, UPT ;  /* 0x000000ff2500728c */ /* 0x000fc8000bf25270 */
[----:B------:R-:W-:-:S09]  /*2450*/  UISETP.NE.OR UP1, UPT, UR8, 0x1, UP1 ;  /* 0x000000010800788c */ /* 0x000fd20008f25670 */
[----:B------:R-:W-:Y:S05]  /*2460*/  BRA.U UP1, `(.L_x_39) ;  /* 0x0000000501487547 */ /* 0x000fea000b800000 */
[----:B------:R-:W-:Y:S01]  /*2470*/  ISETP.NE.AND P2, PT, R2, RZ, PT ;  /* 0x000000ff0200720c */ /* 0x000fe20003f45270 */
[----:B------:R-:W-:Y:S01]  /*2480*/  IMAD.MOV.U32 R12, RZ, RZ, 0x1 ;  /* 0x00000001ff0c7424 */ /* 0x000fe200078e00ff */
[----:B------:R-:W-:Y:S02]  /*2490*/  CS2R R10, SRZ ;  /* 0x00000000000a7805 */ /* 0x000fe4000001ff00 */
[----:B------:R-:W-:Y:S01]  /*24a0*/  CS2R R8, SRZ ;  /* 0x0000000000087805 */ /* 0x000fe2000001ff00 */
[----:B------:R-:W-:Y:S01]  /*24b0*/  UMOV UR4, 0x400 ;  /* 0x0000040000047882 */ /* 0x000fe20000000000 */
[----:B------:R-:W-:Y:S01]  /*24c0*/  UMOV UR6, URZ ;  /* 0x000000ff00067c82 */ /* 0x000fe20008000000 */
[----:B------:R-:W-:-:S12]  /*24d0*/  ULEA UR37, UR37, UR4, 0x18 ;  /* 0x0000000425257291 */ /* 0x000fd8000f8ec0ff */
.L_x_43:
[----:B------:R-:W-:Y:S02]  /*24e0*/  LEA R0, R8, UR37, 0x3 ;  /* 0x0000002508007c11 */ /* 0x000fe4000f8e18ff */
[----:B------:R-:W-:-:S03]  /*24f0*/  SHF.L.U32 R5, R9, 0x1f, RZ ;  /* 0x0000001f09057819 */ /* 0x000fc600000006ff */
[----:B------:R-:W-:Y:S01]  /*2500*/  VIADD R4, R0, 0xd0 ;  /* 0x000000d000047836 */ /* 0x000fe20000000000 */
[----:B------:R-:W1:Y:S02]  /*2510*/  SYNCS.PHASECHK.TRANS64.TRYWAIT P0, [R0+URZ+0xc0], R5 ;  /* 0x0000c005000075a7 */ /* 0x000e6400080011ff */
[----:B-1----:R-:W-:Y:S05]  /*2520*/  @!P0 BRA `(.L_x_40) ;  /* 0x000000b000088947 */ /* 0x002fea0003800000 */
.L_x_172:
[----:B------:R-:W-:Y:S01]  /*2530*/  ULEA UR5, UR6, UR37, 0x3 ;  /* 0x0000002506057291 */ /* 0x000fe2000f8e18ff */
[----:B------:R-:W-:Y:S02]  /*2540*/  PRMT R4, RZ, 0x654, R4 ;  /* 0x00000654ff047816 */ /* 0x000fe40000000004 */
[----:B-1----:R-:W-:Y:S01]  /*2550*/  SHF.L.U32 R5, R12, 0x1f, RZ ;  /* 0x0000001f0c057819 */ /* 0x002fe200000006ff */
[----:B------:R-:W-:Y:S01]  /*2560*/  UIADD3 UR4, UPT, UPT, UR5, 0x80, URZ ;  /* 0x0000008005047890 */ /* 0x000fe2000fffe0ff */
[----:B------:R1:W-:Y:S05]  /*2570*/  SYNCS.ARRIVE.TRANS64.RED.A1T0 RZ, [R4+URZ], RZ ;  /* 0x000000ff04ff79a7 */ /* 0x0003ea00081004ff */
[----:B------:R-:W-:Y:S01]  /*2580*/  IMAD.U32 R7, RZ, RZ, UR4 ;  /* 0x00000004ff077e24 */ /* 0x000fe2000f8e00ff */
[----:B------:R-:W2:Y:S04]  /*2590*/  SYNCS.PHASECHK.TRANS64.TRYWAIT P0, [UR5+0x90], R5 ;  /* 0x00009005ff0075a7 */ /* 0x000ea80008001105 */
[----:B------:R-:W-:Y:S01]  /*25a0*/  PRMT R6, R2, 0x654, R7 ;  /* 0x0000065402067816 */ /* 0x000fe20000000007 */
[----:B-1----:R-:W-:Y:S01]  /*25b0*/  @!P2 IMAD.MOV.U32 R4, RZ, RZ, 0x10 ;  /* 0x00000010ff04a424 */ /* 0x002fe200078e00ff */
[----:B--2---:R-:W-:Y:S06]  /*25c0*/  @!P0 BRA `(.L_x_41) ;  /* 0x000000ac00f48947 */ /* 0x004fec0003800000 */
.L_x_174:
[----:B------:R-:W-:Y:S01]  /*25d0*/  ULEA UR4, UR6, UR37, 0x4 ;  /* 0x0000002506047291 */ /* 0x000fe2000f8e20ff */
[----:B------:R-:W-:Y:S01]  /*25e0*/  SEL R3, R6, R3, !P2 ;  /* 0x0000000306037207 */ /* 0x000fe20005000000 */
[----:B------:R-:W-:Y:S01]  /*25f0*/  UIADD3 UR5, UPT, UPT, UR5, 0x80, URZ ;  /* 0x0000008005057890 */ /* 0x000fe2000fffe0ff */
[----:B-1----:R-:W-:Y:S01]  /*2600*/  LEA R0, R11, UR37, 0x3 ;  /* 0x000000250b007c11 */ /* 0x002fe2000f8e18ff */
[----:B------:R-:W-:Y:S01]  /*2610*/  UIADD3 UR4, UPT, UPT, UR4, 0xf0, URZ ;  /* 0x000000f004047890 */ /* 0x000fe2000fffe0ff */
[----:B------:R-:W-:Y:S01]  /*2620*/  SHF.L.U32 R5, R10, 0x1f, RZ ;  /* 0x0000001f0a057819 */ /* 0x000fe200000006ff */
[----:B------:R1:W-:Y:S01]  /*2630*/  @!P2 SYNCS.ARRIVE.TRANS64.RED RZ, [R3+URZ], R4 ;  /* 0x0000000403ffa9a7 */ /* 0x0003e200080004ff */
[----:B------:R-:W-:Y:S01]  /*2640*/  UIADD3 UR6, UPT, UPT, UR6, 0x1, URZ ;  /* 0x0000000106067890 */ /* 0x000fe2000fffe0ff */
[----:B------:R-:W-:-:S03]  /*2650*/  VIADD R8, R8, 0x1 ;  /* 0x0000000108087836 */ /* 0x000fc60000000000 */
[----:B------:R-:W-:Y:S02]  /*2660*/  UISETP.NE.AND UP0, UPT, UR6, 0x2, UPT ;  /* 0x000000020600788c */ /* 0x000fe4000bf05270 */
[----:B------:R-:W-:Y:S06]  /*2670*/  UGETNEXTWORKID.BROADCAST [UR4], [UR5] ;  /* 0x00000000040073ca */ /* 0x000fec0008000100 */
[----:B------:R-:W-:Y:S01]  /*2680*/  USEL UR4, URZ, 0x1, UP0 ;  /* 0x00000001ff047887 */ /* 0x000fe20008000000 */
[----:B------:R-:W-:Y:S01]  /*2690*/  ISETP.NE.AND P0, PT, R8, 0x2, PT ;  /* 0x000000020800780c */ /* 0x000fe20003f05270 */
[----:B------:R-:W-:Y:S01]  /*26a0*/  USEL UR6, UR6, URZ, UP0 ;  /* 0x000000ff06067287 */ /* 0x000fe20008000000 */
[----:B------:R-:W2:Y:S03]  /*26b0*/  SYNCS.PHASECHK.TRANS64.TRYWAIT P1, [R0+URZ+0x80], R5 ;  /* 0x00008005000075a7 */ /* 0x000ea600080211ff */
[----:B------:R-:W-:Y:S01]  /*26c0*/  LOP3.LUT R12, R12, UR4, RZ, 0x3c, !PT ;  /* 0x000000040c0c7c12 */ /* 0x000fe2000f8e3cff */
[----:B-12---:R-:W-:Y:S07]  /*26d0*/  @!P1 BRA `(.L_x_42) ;  /* 0x000000ac00c89947 */ /* 0x006fee0003800000 */
.L_x_175:
[C---:B------:R-:W-:Y:S01]  /*26e0*/  LEA R4, R11.reuse, UR37, 0x4 ;  /* 0x000000250b047c11 */ /* 0x040fe2000f8e20ff */
[----:B-1----:R-:W-:Y:S01]  /*26f0*/  VIADD R0, R0, 0x90 ;  /* 0x0000009000007836 */ /* 0x002fe20000000000 */
[----:B------:R-:W-:Y:S01]  /*2700*/  SEL R8, R8, RZ, P0 ;  /* 0x000000ff08087207 */ /* 0x000fe20000000000 */
[----:B------:R-:W-:-:S03]  /*2710*/  VIADD R11, R11, 0x1 ;  /* 0x000000010b0b7836 */ /* 0x000fc60000000000 */
[----:B------:R-:W1:Y:S01]  /*2720*/  LDS.128 R4, [R4+0xf0] ;  /* 0x0000f00004047984 */ /* 0x000e620000000c00 */
[----:B------:R-:W-:Y:S02]  /*2730*/  PRMT R0, RZ, 0x654, R0 ;  /* 0x00000654ff007816 */ /* 0x000fe40000000000 */
[C---:B------:R-:W-:Y:S01]  /*2740*/  ISETP.NE.AND P1, PT, R11.reuse, 0x2, PT ;  /* 0x000000020b00780c */ /* 0x040fe20003f25270 */
[----:B------:R-:W-:Y:S01]  /*2750*/  @!PT LDS RZ, [RZ] ;  /* 0x00000000fffff984 */ /* 0x000fe20000000800 */
[----:B------:R-:W-:Y:S01]  /*2760*/  @!PT LDS RZ, [RZ] ;  /* 0x00000000fffff984 */ /* 0x000fe20000000800 */
[----:B------:R-:W-:Y:S01]  /*2770*/  @!PT LDS RZ, [RZ] ;  /* 0x00000000fffff984 */ /* 0x000fe20000000800 */
[----:B------:R-:W-:Y:S01]  /*2780*/  @!PT LDS RZ, [RZ] ;  /* 0x00000000fffff984 */ /* 0x000fe20000000800 */
[----:B------:R2:W-:Y:S06]  /*2790*/  MEMBAR.ALL.CTA ;  /* 0x0000000000007992 */ /* 0x0005ec0000008000 */
[----:B--2---:R-:W2:Y:S01]  /*27a0*/  FENCE.VIEW.ASYNC.S ;  /* 0x00000000000073c6 */ /* 0x004ea20000000000 */
[----:B------:R-:W-:Y:S01]  /*27b0*/  SEL R11, R11, RZ, P1 ;  /* 0x000000ff0b0b7207 */ /* 0x000fe20000800000 */
[----:B--2---:R2:W-:Y:S01]  /*27c0*/  SYNCS.ARRIVE.TRANS64.RED.A1T0 RZ, [R0+URZ], RZ ;  /* 0x000000ff00ff79a7 */ /* 0x0045e200081004ff */
[----:B-1----:R-:W-:-:S02]  /*27d0*/  LOP3.LUT P3, RZ, R6, 0x1, RZ, 0xc0, !PT ;  /* 0x0000000106ff7812 */ /* 0x002fc4000786c0ff */
[----:B------:R-:W-:-:S04]  /*27e0*/  SEL R5, RZ, 0x1, P1 ;  /* 0x00000001ff057807 */ /* 0x000fc80000800000 */
[----:B------:R-:W-:Y:S02]  /*27f0*/  LOP3.LUT R10, R10, R5, RZ, 0x3c, !PT ;  /* 0x000000050a0a7212 */ /* 0x000fe400078e3cff */
[----:B--2---:R-:W-:-:S04]  /*2800*/  SEL R0, RZ, 0x1, P0 ;  /* 0x00000001ff007807 */ /* 0x004fc80000000000 */
[----:B------:R-:W-:Y:S01]  /*2810*/  LOP3.LUT R9, R9, R0, RZ, 0x3c, !PT ;  /* 0x0000000009097212 */ /* 0x000fe200078e3cff */
[----:B------:R-:W-:Y:S06]  /*2820*/  @P3 BRA `(.L_x_43) ;  /* 0xfffffffc002c3947 */ /* 0x000fec000383ffff */
[----:B------:R-:W-:Y:S01]  /*2830*/  ULEA UR5, UR6, UR37, 0x3 ;  /* 0x0000002506057291 */ /* 0x000fe2000f8e18ff */
[----:B------:R-:W-:-:S08]  /*2840*/  SHF.L.U32 R3, R12, 0x1f, RZ ;  /* 0x0000001f0c037819 */ /* 0x000fd000000006ff */
[----:B------:R-:W1:Y:S02]  /*2850*/  SYNCS.PHASECHK.TRANS64 P0, [UR5+0x90], R3 ;  /* 0x00009003ff0075a7 */ /* 0x000e640008001005 */
[----:B-1----:R-:W-:Y:S05]  /*2860*/  @P0 BRA `(.L_x_44) ;  /* 0x0000000000080947 */ /* 0x002fea0003800000 */
[----:B------:R-:W1:Y:S02]  /*2870*/  SYNCS.PHASECHK.TRANS64.TRYWAIT P0, [UR5+0x90], R3 ;  /* 0x00009003ff0075a7 */ /* 0x000e640008001105 */
[----:B-1----:R-:W-:Y:S05]  /*2880*/  @!P0 BRA `(.L_x_45) ;  /* 0x000000ac00708947 */ /* 0x002fea0003800000 */
.L_x_44:
[----:B------:R-:W-:-:S04]  /*2890*/  UIADD3 UR4, UPT, UPT, UR6, 0x1, URZ ;  /* 0x0000000106047890 */ /* 0x000fc8000fffe0ff */
[----:B------:R-:W-:-:S04]  /*28a0*/  UISETP.NE.AND UP0, UPT, UR4, 0x2, UPT ;  /* 0x000000020400788c */ /* 0x000fc8000bf05270 */
[----:B------:R-:W-:Y:S02]  /*28b0*/  USEL UR7, URZ, 0x1, UP0 ;  /* 0x00000001ff077887 */ /* 0x000fe40008000000 */
[----:B------:R-:W-:-:S04]  /*28c0*/  USEL UR4, UR4, URZ, UP0 ;  /* 0x000000ff04047287 */ /* 0x000fc80008000000 */
[----:B------:R-:W-:Y:S01]  /*28d0*/  ULEA UR4, UR4, UR37, 0x3 ;  /* 0x0000002504047291 */ /* 0x000fe2000f8e18ff */
[----:B-1----:R-:W-:-:S04]  /*28e0*/  LOP3.LUT R3, R12, UR7, RZ, 0x3c, !PT ;  /* 0x000000070c037c12 */ /* 0x002fc8000f8e3cff */
[----:B------:R-:W-:-:S04]  /*28f0*/  SHF.L.U32 R0, R3, 0x1f, RZ ;  /* 0x0000001f03007819 */ /* 0x000fc800000006ff */
[----:B------:R-:W1:Y:S02]  /*2900*/  SYNCS.PHASECHK.TRANS64 P0, [UR4+0x90], R0 ;  /* 0x00009000ff0075a7 */ /* 0x000e640008001004 */
[----:B-1----:R-:W-:Y:S05]  /*2910*/  @P0 EXIT ;  /* 0x000000000000094d */ /* 0x002fea0003800000 */
[----:B------:R-:W-:Y:S02]  /*2920*/  SHF.L.U32 R3, R3, 0x1f, RZ ;  /* 0x0000001f03037819 */ /* 0x000fe400000006ff */
[----:B------:R-:W-:-:S07]  /*2930*/  MOV R0, UR4 ;  /* 0x0000000400007c02 */ /* 0x000fce0008000f00 */
.L_x_46:
[----:B-1----:R1:W2:Y:S02]  /*2940*/  SYNCS.PHASECHK.TRANS64.TRYWAIT P0, [R0+URZ+0x90], R3 ;  /* 0x00009003000075a7 */ /* 0x0022a400080011ff */
[----:B--2---:R-:W-:Y:S05]  /*2950*/  @!P0 NANOSLEEP.SYNCS 0x989680 ;  /* 0x009896800000895d */ /* 0x004fea0003900000 */
[----:B------:R-:W2:Y:S02]  /*2960*/  @!P0 SYNCS.PHASECHK.TRANS64 P0, [R0+URZ+0x90], R3 ;  /* 0x00009003000085a7 */ /* 0x000ea400080010ff */
[----:B--2---:R-:W-:Y:S05]  /*2970*/  @P0 EXIT ;  /* 0x000000000000094d */ /* 0x004fea0003800000 */
[----:B------:R-:W-:Y:S05]  /*2980*/  BRA `(.L_x_46) ;  /* 0xfffffffc00ec7947 */ /* 0x000fea000383ffff */
.L_x_39:
[----:B------:R-:W-:-:S09]  /*2990*/  UISETP.NE.AND UP1, UPT, UR8, URZ, UPT ;  /* 0x000000ff0800728c */ /* 0x000fd2000bf25270 */
[----:B------:R-:W-:Y:S05]  /*29a0*/  BRA.U UP1, `(.L_x_47) ;  /* 0x0000000d016c7547 */ /* 0x000fea000b800000 */
[----:B------:R-:W-:Y:S01]  /*29b0*/  UMOV UR4, 0x40 ;  /* 0x0000004000047882 */ /* 0x000fe20000000000 */
[----:B------:R-:W-:Y:S01]  /*29c0*/  NOP ;  /* 0x0000000000007918 */ /* 0x000fe20000000000 */
[----:B------:R-:W-:Y:S01]  /*29d0*/  ULEA UR4, UR37, UR4, 0x18 ;  /* 0x0000000425047291 */ /* 0x000fe2000f8ec0ff */
[----:B------:R-:W-:Y:S02]  /*29e0*/  UMOV UR5, 0x400 ;  /* 0x0000040000057882 */ /* 0x000fe40000000000 */
[----:B------:R-:W-:-:S06]  /*29f0*/  ULEA UR37, UR37, UR5, 0x18 ;  /* 0x0000000525257291 */ /* 0x000fcc000f8ec0ff */
[----:B------:R-:W1:Y:S02]  /*2a00*/  LDS.U8 R0, [UR4+0x1c] ;  /* 0x00001c04ff007984 */ /* 0x000e640008000000 */
[----:B-1----:R-:W-:-:S13]  /*2a10*/  ISETP.NE.AND P0, PT, R0, RZ, PT ;  /* 0x000000ff0000720c */ /* 0x002fda0003f05270 */
[----:B------:R-:W-:Y:S05]  /*2a20*/  @P0 BRA `(.L_x_48) ;  /* 0x0000000000580947 */ /* 0x000fea0003800000 */
[----:B------:R-:W-:-:S13]  /*2a30*/  ELECT P0, URZ, PT ;  /* 0x0000000000ff782f */ /* 0x000fda0003800000 */
[----:B------:R-:W-:Y:S05]  /*2a40*/  @!P0 BRA `(.L_x_49) ;  /* 0x0000000000608947 */ /* 0x000fea0003800000 */
[----:B------:R-:W-:Y:S01]  /*2a50*/  UMOV UR5, 0x10 ;  /* 0x0000001000057882 */ /* 0x000fe20000000000 */
[----:B------:R-:W-:Y:S01]  /*2a60*/  HFMA2 R0, -RZ, RZ, 0, 5.9604644775390625e-08 ;  /* 0x00000001ff007431 */ /* 0x000fe200000001ff */
[----:B------:R-:W-:-:S03]  /*2a70*/  MOV R2, 0xffff ;  /* 0x0000ffff00027802 */ /* 0x000fc60000000f00 */
[----:B------:R-:W-:Y:S04]  /*2a80*/  DEPBAR.LE SB1, 0x36 ;  /* 0x00009d800000791a */ /* 0x000fe80000000000 */
[----:B------:R-:W1:Y:S02]  /*2a90*/  UTCATOMSWS.FIND_AND_SET.ALIGN UP0, UR5, UR5 ;  /* 0x00000005000575e3 */ /* 0x000e640008000800 */
[----:B-1----:R-:W-:Y:S01]  /*2aa0*/  MOV R3, UR5 ;  /* 0x0000000500037c02 */ /* 0x002fe20008000f00 */
[----:B------:R-:W-:Y:S06]  /*2ab0*/  BRA.U UP0, `(.L_x_50) ;  /* 0x0000000100187547 */ /* 0x000fec000b800000 */
.L_x_51:
[----:B------:R-:W-:Y:S05]  /*2ac0*/  NANOSLEEP 0x64 ;  /* 0x000000640000795d */ /* 0x000fea0003800000 */
[----:B------:R-:W-:-:S05]  /*2ad0*/  UMOV UR5, 0x10 ;  /* 0x0000001000057882 */ /* 0x000fca0000000000 */
[----:B------:R-:W-:Y:S04]  /*2ae0*/  DEPBAR.LE SB1, 0x36 ;  /* 0x00009d800000791a */ /* 0x000fe80000000000 */
[----:B------:R-:W1:Y:S02]  /*2af0*/  UTCATOMSWS.FIND_AND_SET.ALIGN UP0, UR5, UR5 ;  /* 0x00000005000575e3 */ /* 0x000e640008000800 */
[----:B-1----:R-:W-:Y:S01]  /*2b00*/  MOV R3, UR5 ;  /* 0x0000000500037c02 */ /* 0x002fe20008000f00 */
[----:B------:R-:W-:Y:S05]  /*2b10*/  BRA.U !UP0, `(.L_x_51) ;  /* 0xfffffffd08e87547 */ /* 0x000fea000b83ffff */
.L_x_50:
[-C--:B------:R-:W-:Y:S02]  /*2b20*/  SHF.L.U32 R2, R2, R3.reuse, RZ ;  /* 0x0000000302027219 */ /* 0x080fe400000006ff */
[----:B------:R-:W-:Y:S01]  /*2b30*/  SHF.L.U32 R0, R0, R3, RZ ;  /* 0x0000000300007219 */ /* 0x000fe200000006ff */
[----:B------:R-:W-:Y:S02]  /*2b40*/  IMAD.SHL.U32 R3, R3, 0x20, RZ ;  /* 0x0000002003037824 */ /* 0x000fe400078e00ff */
[----:B------:R1:W-:Y:S04]  /*2b50*/  ATOMS.OR RZ, [UR4+0x14], R2 ;  /* 0x00001402ffff798c */ /* 0x0003e8000b000004 */
[----:B------:R1:W-:Y:S04]  /*2b60*/  ATOMS.OR RZ, [UR4+0x18], R0 ;  /* 0x00001800ffff798c */ /* 0x0003e8000b000004 */
[----:B------:R1:W-:Y:S01]  /*2b70*/  STS [UR37+0x110], R3 ;  /* 0x00011003ff007988 */ /* 0x0003e20008000825 */
[----:B------:R-:W-:Y:S05]  /*2b80*/  BRA `(.L_x_49) ;  /* 0x0000000000107947 */ /* 0x000fea0003800000 */
.L_x_48:
[----:B------:R-:W-:Y:S02]  /*2b90*/  MOV R0, 0xffffffff ;  /* 0xffffffff00007802 */ /* 0x000fe40000000f00 */
[----:B------:R-:W-:-:S03]  /*2ba0*/  MOV R2, 0x2bd0 ;  /* 0x00002bd000027802 */ /* 0x000fc60000000f00 */
[----:B------:R1:W-:Y:S04]  /*2bb0*/  STS [UR37+0x110], R0 ;  /* 0x00011000ff007988 */ /* 0x0003e80008000825 */
[----:B-1-3-5:R-:W-:Y:S05]  /*2bc0*/  CALL.REL.NOINC `($__internal_1_$__cuda_sm10x_tcgen05_guardrail_trap_phase_invalid_during_alloc) ;  /* 0x000000b400387944 */ /* 0x02afea0003c00000 */
.L_x_49:
[----:B------:R-:W-:Y:S05]  /*2bd0*/  WARPSYNC.ALL ;  /* 0x0000000000007948 */ /* 0x000fea0003800000 */
[----:B------:R-:W2:Y:S01]  /*2be0*/  S2UR UR5, SR_CgaCtaId ;  /* 0x00000000000579c3 */ /* 0x000ea20000008800 */
[----:B------:R-:W-:Y:S01]  /*2bf0*/  UMOV UR4, 0x400 ;  /* 0x0000040000047882 */ /* 0x000fe20000000000 */
[----:B------:R-:W-:-:S06]  /*2c00*/  NOP ;  /* 0x0000000000007918 */ /* 0x000fcc0000000000 */
[----:B------:R-:W-:Y:S06]  /*2c10*/  BAR.ARV 0x6, 0xa0 ;  /* 0x0182800000007b1d */ /* 0x000fec0000002000 */
[----:B------:R-:W4:Y:S01]  /*2c20*/  LDCU UR7, c[0x0][0x38c] ;  /* 0x00007180ff0777ac */ /* 0x000f220008000800 */
[----:B------:R-:W-:Y:S01]  /*2c30*/  IMAD.MOV.U32 R11, RZ, RZ, 0x1 ;  /* 0x00000001ff0b7424 */ /* 0x000fe200078e00ff */
[----:B------:R-:W-:Y:S01]  /*2c40*/  CS2R R8, SRZ ;  /* 0x0000000000087805 */ /* 0x000fe2000001ff00 */
[----:B------:R-:W-:Y:S01]  /*2c50*/  IMAD.MOV.U32 R10, RZ, RZ, RZ ;  /* 0x000000ffff0a7224 */ /* 0x000fe200078e00ff */
[----:B------:R-:W3:Y:S01]  /*2c60*/  LDCU UR6, c[0x0][0x38c] ;  /* 0x00007180ff0677ac */ /* 0x000ee20008000800 */
[----:B------:R-:W-:Y:S01]  /*2c70*/  UMOV UR15, URZ ;  /* 0x000000ff000f7c82 */ /* 0x000fe20008000000 */
[----:B------:R-:W-:Y:S01]  /*2c80*/  UMOV UR14, URZ ;  /* 0x000000ff000e7c82 */ /* 0x000fe20008000000 */
[----:B--2---:R-:W-:Y:S01]  /*2c90*/  ULEA UR5, UR5, UR4, 0x18 ;  /* 0x0000000405057291 */ /* 0x004fe2000f8ec0ff */
[----:B------:R-:W-:Y:S01]  /*2ca0*/  UMOV UR24, 0x0 ;  /* 0x0000000000187882 */ /* 0x000fe20000000000 */
[----:B------:R-:W-:-:S02]  /*2cb0*/  UMOV UR25, 0x8400910 ;  /* 0x0840091000197882 */ /* 0x000fc40000000000 */
[----:B------:R-:W-:Y:S02]  /*2cc0*/  UIADD3 UR10, UPT, UPT, UR5, 0x10800, URZ ;  /* 0x00010800050a7890 */ /* 0x000fe4000fffe0ff */
[----:B------:R-:W-:Y:S02]  /*2cd0*/  UIADD3 UR11, UPT, UPT, UR5, 0x1c800, URZ ;  /* 0x0001c800050b7890 */ /* 0x000fe4000fffe0ff */
[----:B----4-:R-:W-:Y:S01]  /*2ce0*/  UIADD3 UR7, UPT, UPT, UR7, 0x1f, URZ ;  /* 0x0000001f07077890 */ /* 0x010fe2000fffe0ff */
[----:B-1----:R-:W1:Y:S01]  /*2cf0*/  LDS R0, [UR5+0x110] ;  /* 0x00011005ff007984 */ /* 0x002e620008000800 */
[----:B------:R-:W-:Y:S02]  /*2d00*/  USHF.R.U32.HI UR10, URZ, 0x4, UR10 ;  /* 0x00000004ff0a7899 */ /* 0x000fe4000801160a */
[----:B------:R-:W-:Y:S02]  /*2d10*/  USHF.R.S32.HI UR4, URZ, 0x1f, UR7 ;  /* 0x0000001fff047899 */ /* 0x000fe40008011407 */
[----:B------:R-:W-:-:S02]  /*2d20*/  USHF.R.U32.HI UR11, URZ, 0x4, UR11 ;  /* 0x00000004ff0b7899 */ /* 0x000fc4000801160b */
[----:B------:R-:W-:Y:S02]  /*2d30*/  ULEA.HI UR4, UR4, UR7, URZ, 0x5 ;  /* 0x0000000704047291 */ /* 0x000fe4000f8f28ff */
[----:B------:R-:W-:Y:S02]  /*2d40*/  ULOP3.LUT UR10, UR10, 0x3fff, URZ, 0xc0, !UPT ;  /* 0x00003fff0a0a7892 */ /* 0x000fe4000f8ec0ff */
[----:B------:R-:W-:Y:S02]  /*2d50*/  USHF.R.S32.HI UR4, URZ, 0x5, UR4 ;  /* 0x00000005ff047899 */ /* 0x000fe40008011404 */
[----:B------:R-:W-:Y:S02]  /*2d60*/  ULOP3.LUT UR11, UR11, 0x3fff, URZ, 0xc0, !UPT ;  /* 0x00003fff0b0b7892 */ /* 0x000fe4000f8ec0ff */
[----:B------:R-:W-:Y:S01]  /*2d70*/  UISETP.LT.AND UP0, UPT, UR4, 0x1, UPT ;  /* 0x000000010400788c */ /* 0x000fe2000bf01270 */
[----:B------:R-:W-:Y:S01]  /*2d80*/  UMOV UR22, 0x0 ;  /* 0x0000000000167882 */ /* 0x000fe20000000000 */
[----:B------:R-:W-:-:S02]  /*2d90*/  UMOV UR23, 0x8400910 ;  /* 0x0840091000177882 */ /* 0x000fc40000000000 */
[----:B------:R-:W-:Y:S02]  /*2da0*/  USEL UR9, UR4, 0x1, !UP0 ;  /* 0x0000000104097887 */ /* 0x000fe4000c000000 */
[----:B------:R-:W-:Y:S02]  /*2db0*/  ULOP3.LUT UR10, UR10, 0x10000, URZ, 0xfc, !UPT ;  /* 0x000100000a0a7892 */ /* 0x000fe4000f8efcff */
[----:B------:R-:W-:Y:S02]  /*2dc0*/  ULOP3.LUT UR11, UR11, 0x10000, URZ, 0xfc, !UPT ;  /* 0x000100000b0b7892 */ /* 0x000fe4000f8efcff */
[----:B------:R-:W-:Y:S02]  /*2dd0*/  UIADD3 UR9, UPT, UPT, -UR9, URZ, URZ ;  /* 0x000000ff09097290 */ /* 0x000fe4000fffe1ff */
[----:B---3--:R-:W-:Y:S01]  /*2de0*/  UISETP.GE.AND UP3, UPT, UR6, 0x1, UPT ;  /* 0x000000010600788c */ /* 0x008fe2000bf66270 */
[----:B------:R-:W-:Y:S01]  /*2df0*/  UMOV UR20, 0x0 ;  /* 0x0000000000147882 */ /* 0x000fe20000000000 */
[----:B------:R-:W-:Y:S01]  /*2e00*/  UMOV UR21, 0x8400910 ;  /* 0x0840091000157882 */ /* 0x000fe20000000000 */
[----:B------:R-:W-:Y:S01]  /*2e10*/  UMOV UR18, 0x0 ;  /* 0x0000000000127882 */ /* 0x000fe20000000000 */
[----:B------:R-:W-:Y:S01]  /*2e20*/  UMOV UR19, 0x8400910 ;  /* 0x0840091000137882 */ /* 0x000fe20000000000 */
[----:B-1----:R-:W-:-:S15]  /*2e30*/  R2UR UR16, R0 ;  /* 0x00000000001072ca */ /* 0x002fde00000e0000 */
.L_x_58:
[----:B------:R-:W-:Y:S02]  /*2e40*/  LEA R0, R10, UR5, 0x3 ;  /* 0x000000050a007c11 */ /* 0x000fe4000f8e18ff */
[----:B------:R-:W-:Y:S02]  /*2e50*/  SHF.L.U32 R5, R9, 0x1f, RZ ;  /* 0x0000001f09057819 */ /* 0x000fe400000006ff */
[----:B------:R-:W-:Y:S01]  /*2e60*/  PLOP3.LUT P0, PT, PT, PT, UP3, 0x80, 0x8 ;  /* 0x000000000008781c */ /* 0x000fe20003f0f038 */
[----:B------:R-:W-:Y:S01]  /*2e70*/  VIADD R3, R0, 0x90 ;  /* 0x0000009000037836 */ /* 0x000fe20000000000 */
[----:B-1----:R-:W1:Y:S02]  /*2e80*/  SYNCS.PHASECHK.TRANS64.TRYWAIT P1, [R0+URZ+0x80], R5 ;  /* 0x00008005000075a7 */ /* 0x002e6400080211ff */
[----:B-1-3--:R-:W-:Y:S09]  /*2e90*/  @!P1 BRA `(.L_x_52) ;  /* 0x000000a800049947 */ /* 0x00aff20003800000 */
.L_x_177:
[----:B------:R-:W-:Y:S01]  /*2ea0*/  LEA R4, R10, UR5, 0x4 ;  /* 0x000000050a047c11 */ /* 0x000fe2000f8e20ff */
[----:B------:R-:W-:Y:S01]  /*2eb0*/  @UP3 ULEA UR6, UR14, UR5, 0x3 ;  /* 0x000000050e063291 */ /* 0x000fe2000f8e18ff */
[----:B------:R-:W-:Y:S01]  /*2ec0*/  PLOP3.LUT P2, PT, PT, PT, PT, 0x80, 0x8 ;  /* 0x000000000008781c */ /* 0x000fe20003f4f070 */
[----:B------:R-:W-:Y:S01]  /*2ed0*/  ULEA UR7, UR15, UR5, 0x3 ;  /* 0x000000050f077291 */ /* 0x000fe2000f8e18ff */
[----:B------:R-:W-:Y:S01]  /*2ee0*/  PRMT R3, RZ, 0x654, R3 ;  /* 0x00000654ff037816 */ /* 0x000fe20000000003 */
[----:B------:R-:W-:Y:S01]  /*2ef0*/  ULEA UR8, UR15, UR16, 0x8 ;  /* 0x000000100f087291 */ /* 0x000fe2000f8e40ff */
[----:B-1----:R-:W1:Y:S01]  /*2f00*/  LDS.128 R4, [R4+0xf0] ;  /* 0x0000f00004047984 */ /* 0x002e620000000c00 */
[----:B------:R-:W-:Y:S02]  /*2f10*/  @P0 SHF.L.U32 R2, R8, 0x1f, RZ ;  /* 0x0000001f08020819 */ /* 0x000fe400000006ff */
[----:B------:R-:W-:Y:S01]  /*2f20*/  SHF.L.U32 R0, R11, 0x1f, RZ ;  /* 0x0000001f0b007819 */ /* 0x000fe200000006ff */
[----:B------:R-:W-:Y:S01]  /*2f30*/  @!PT LDS RZ, [RZ] ;  /* 0x00000000fffff984 */ /* 0x000fe20000000800 */
[----:B------:R-:W-:Y:S01]  /*2f40*/  @!PT LDS RZ, [RZ] ;  /* 0x00000000fffff984 */ /* 0x000fe20000000800 */
[----:B------:R-:W-:Y:S01]  /*2f50*/  @!PT LDS RZ, [RZ] ;  /* 0x00000000fffff984 */ /* 0x000fe20000000800 */
[----:B------:R-:W-:Y:S01]  /*2f60*/  @!PT LDS RZ, [RZ] ;  /* 0x00000000fffff984 */ /* 0x000fe20000000800 */
[----:B------:R2:W-:Y:S06]  /*2f70*/  MEMBAR.ALL.CTA ;  /* 0x0000000000007992 */ /* 0x0005ec0000008000 */
[----:B--2---:R-:W2:Y:S02]  /*2f80*/  FENCE.VIEW.ASYNC.S ;  /* 0x00000000000073c6 */ /* 0x004ea40000000000 */
[----:B--2---:R2:W-:Y:S01]  /*2f90*/  SYNCS.ARRIVE.TRANS64.RED.A1T0 RZ, [R3+URZ], RZ ;  /* 0x000000ff03ff79a7 */ /* 0x0045e200081004ff */
[----:B------:R2:W3:Y:S01]  /*2fa0*/  @P0 SYNCS.PHASECHK.TRANS64.TRYWAIT P2, [UR6], R2 ;  /* 0x00000002ff0005a7 */ /* 0x0004e20008041106 */
[----:B-1----:R-:W-:Y:S01]  /*2fb0*/  LOP3.LUT P1, RZ, R6, 0x1, RZ, 0xc0, !PT ;  /* 0x0000000106ff7812 */ /* 0x002fe2000782c0ff */
[----:B------:R-:W1:Y:S02]  /*2fc0*/  SYNCS.PHASECHK.TRANS64.TRYWAIT P0, [UR7+0xb0], R0 ;  /* 0x0000b000ff0075a7 */ /* 0x000e640008001107 */
[----:B-123--:R-:W-:Y:S10]  /*2fd0*/  @!P0 BRA `(.L_x_53) ;  /* 0x000000a400c88947 */ /* 0x00eff40003800000 */
.L_x_179:
[----:B------:R-:W-:Y:S01]  /*2fe0*/  IADD3 R10, PT, PT, R10, 0x1, RZ ;  /* 0x000000010a0a7810 */ /* 0x000fe20007ffe0ff */
[----:B------:R-:W-:Y:S06]  /*2ff0*/  BRA.U !UP3, `(.L_x_54) ;  /* 0x000000010bc07547 */ /* 0x000fec000b800000 */
[----:B------:R-:W-:Y:S01]  /*3000*/  UPLOP3.LUT UP4, UPT, UPT, UPT, UPT, 0x40, 0x4 ;  /* 0x000000000004789c */ /* 0x000fe20003f8e870 */
[----:B------:R-:W-:Y:S01]  /*3010*/  UMOV UR13, UR9 ;  /* 0x00000009000d7c82 */ /* 0x000fe20008000000 */
[----:B------:R-:W-:Y:S01]  /*3020*/  UMOV UR12, UR4 ;  /* 0x00000004000c7c82 */ /* 0x000fe20008000000 */
[----:B------:R-:W-:-:S08]  /*3030*/  UMOV UR17, UR14 ;  /* 0x0000000e00117c82 */ /* 0x000fd00008000000 */
.L_x_57:
[----:B------:R-:W-:Y:S02]  /*3040*/  UIADD3 UR13, UPT, UPT, UR13, 0x1, URZ ;  /* 0x000000010d0d7890 */ /* 0x000fe4000fffe0ff */
[----:B--2---:R-:W-:Y:S02]  /*3050*/  ULEA UR6, UR17, UR5, 0x3 ;  /* 0x0000000511067291 */ /* 0x004fe4000f8e18ff */
[----:B------:R-:W-:Y:S01]  /*3060*/  UISETP.NE.AND UP0, UPT, UR13, URZ, UPT ;  /* 0x000000ff0d00728c */ /* 0x000fe2000bf05270 */
[----:B---3--:R-:W-:Y:S10]  /*3070*/  @P2 BRA `(.L_x_55) ;  /* 0x00000000000c2947 */ /* 0x008ff40003800000 */
[----:B-1----:R-:W-:Y:S04]  /*3080*/  SHF.L.U32 R3, R8, 0x1f, RZ ;  /* 0x0000001f08037819 */ /* 0x002fe800000006ff */
[----:B------:R-:W1:Y:S02]  /*3090*/  SYNCS.PHASECHK.TRANS64.TRYWAIT P0, [UR6], R3 ;  /* 0x00000003ff0075a7 */ /* 0x000e640008001106 */
[----:B-1----:R-:W-:Y:S05]  /*30a0*/  @!P0 BRA `(.L_x_56) ;  /* 0x000000a400ac8947 */ /* 0x002fea0003800000 */
.L_x_55:
[----:B------:R-:W-:Y:S01]  /*30b0*/  UISETP.NE.AND UP1, UPT, UR12, 0x1, UPT ;  /* 0x000000010c00788c */ /* 0x000fe2000bf25270 */
[----:B------:R-:W-:Y:S01]  /*30c0*/  PLOP3.LUT P2, PT, PT, PT, PT, 0x80, 0x8 ;  /* 0x000000000008781c */ /* 0x000fe20003f4f070 */
[----:B------:R-:W-:Y:S02]  /*30d0*/  UIADD3 UR14, UPT, UPT, UR17, 0x1, URZ ;  /* 0x00000001110e7890 */ /* 0x000fe4000fffe0ff */
[----:B------:R-:W-:Y:S02]  /*30e0*/  ULEA UR28, UR17, UR11, 0xb ;  /* 0x0000000b111c7291 */ /* 0x000fe4000f8e58ff */
[----:B------:R-:W-:Y:S01]  /*30f0*/  UISETP.NE.AND UP2, UPT, UR14, 0x3, UPT ;  /* 0x000000030e00788c */ /* 0x000fe2000bf45270 */
[----:B------:R-:W-:Y:S01]  /*3100*/  PLOP3.LUT P0, PT, PT, PT, UP1, 0x80, 0x8 ;  /* 0x000000000008781c */ /* 0x000fe20003f0f018 */
[----:B------:R-:W-:Y:S02]  /*3110*/  UIADD3 UR40, UPT, UPT, UR28, 0x2, URZ ;  /* 0x000000021c287890 */ /* 0x000fe4000fffe0ff */
[----:B------:R-:W-:Y:S02]  /*3120*/  USEL UR27, URZ, 0x1, UP2 ;  /* 0x00000001ff1b7887 */ /* 0x000fe40009000000 */
[----:B------:R-:W-:Y:S02]  /*3130*/  USEL UR14, UR14, URZ, UP2 ;  /* 0x000000ff0e0e7287 */ /* 0x000fe40009000000 */
[----:B------:R-:W-:Y:S02]  /*3140*/  UIADD3 UR36, UPT, UPT, UR28, 0x4, URZ ;  /* 0x000000041c247890 */ /* 0x000fe4000fffe0ff */
[----:B------:R-:W-:Y:S01]  /*3150*/  @UP1 ULEA UR26, UR14, UR5, 0x3 ;  /* 0x000000050e1a1291 */ /* 0x000fe2000f8e18ff */
[----:B------:R-:W-:Y:S01]  /*3160*/  LOP3.LUT R8, R8, UR27, RZ, 0x3c, !PT ;  /* 0x0000001b08087c12 */ /* 0x000fe2000f8e3cff */
[----:B------:R-:W-:Y:S02]  /*3170*/  UIADD3 UR32, UPT, UPT, UR28, 0x6, URZ ;  /* 0x000000061c207890 */ /* 0x000fe4000fffe0ff */
[----:B------:R-:W-:Y:S01]  /*3180*/  UIADD3 UR6, UPT, UPT, UR6, 0x18, URZ ;  /* 0x0000001806067890 */ /* 0x000fe2000fffe0ff */
[----:B-1----:R-:W-:Y:S01]  /*3190*/  @P0 SHF.L.U32 R0, R8, 0x1f, RZ ;  /* 0x0000001f08000819 */ /* 0x002fe200000006ff */
[----:B------:R-:W-:Y:S01]  /*31a0*/  UIADD3 UR12, UPT, UPT, UR12, -0x1, URZ ;  /* 0xffffffff0c0c7890 */ /* 0x000fe2000fffe0ff */
[----:B------:R-:W-:Y:S02]  /*31b0*/  UMOV UR29, 0x40004040 ;  /* 0x40004040001d7882 */ /* 0x000fe40000000000 */
[----:B------:R2:W3:Y:S01]  /*31c0*/  @P0 SYNCS.PHASECHK.TRANS64.TRYWAIT P2, [UR26], R0 ;  /* 0x00000000ff0005a7 */ /* 0x0004e2000804111a */
[----:B------:R-:W-:Y:S01]  /*31d0*/  ULEA UR26, UR17, UR10, 0xa ;  /* 0x0000000a111a7291 */ /* 0x000fe2000f8e50ff */
[----:B------:R-:W-:Y:S01]  /*31e0*/  UMOV UR27, 0x40004040 ;  /* 0x40004040001b7882 */ /* 0x000fe20000000000 */
[----:B------:R-:W-:Y:S02]  /*31f0*/  UMOV UR41, 0x40004040 ;  /* 0x4000404000297882 */ /* 0x000fe40000000000 */
[----:B------:R-:W-:Y:S02]  /*3200*/  UIADD3 UR38, UPT, UPT, UR26, 0x2, URZ ;  /* 0x000000021a267890 */ /* 0x000fe4000fffe0ff */
[----:B------:R-:W-:Y:S02]  /*3210*/  UIADD3 UR34, UPT, UPT, UR26, 0x4, URZ ;  /* 0x000000041a227890 */ /* 0x000fe4000fffe0ff */
[----:B------:R-:W-:Y:S01]  /*3220*/  UIADD3 UR30, UPT, UPT, UR26, 0x6, URZ ;  /* 0x000000061a1e7890 */ /* 0x000fe2000fffe0ff */
[----:B------:R2:W-:Y:S01]  /*3230*/  UTCHMMA gdesc[UR26], gdesc[UR28], tmem[UR8], tmem[UR24], idesc[UR25], UP4 ;  /* 0x00ff181c1a0075ea */ /* 0x0005e2000a000008 */
[----:B------:R-:W-:Y:S01]  /*3240*/  UPLOP3.LUT UP4, UPT, UPT, UPT, UPT, 0x80, 0x8 ;  /* 0x000000000008789c */ /* 0x000fe20003f8f070 */
[----:B------:R-:W-:Y:S01]  /*3250*/  UMOV UR39, 0x40004040 ;  /* 0x4000404000277882 */ /* 0x000fe20000000000 */
[----:B------:R-:W-:Y:S01]  /*3260*/  UMOV UR37, 0x40004040 ;  /* 0x4000404000257882 */ /* 0x000fe20000000000 */
[----:B------:R2:W-:Y:S01]  /*3270*/  UTCHMMA gdesc[UR38], gdesc[UR40], tmem[UR8], tmem[UR22], idesc[UR23], UPT ;  /* 0x00ff1628260075ea */ /* 0x0005e2000b800008 */
[----:B------:R-:W-:Y:S01]  /*3280*/  UMOV UR35, 0x40004040 ;  /* 0x4000404000237882 */ /* 0x000fe20000000000 */
[----:B------:R-:W-:Y:S01]  /*3290*/  UMOV UR33, 0x40004040 ;  /* 0x4000404000217882 */ /* 0x000fe20000000000 */
[----:B------:R-:W-:Y:S01]  /*32a0*/  UMOV UR31, 0x40004040 ;  /* 0x40004040001f7882 */ /* 0x000fe20000000000 */
[----:B------:R2:W-:Y:S01]  /*32b0*/  UTCHMMA gdesc[UR34], gdesc[UR36], tmem[UR8], tmem[UR20], idesc[UR21], UPT ;  /* 0x00ff1424220075ea */ /* 0x0005e2000b800008 */
[----:B------:R2:W-:Y:S01]  /*32c0*/  UTCHMMA gdesc[UR30], gdesc[UR32], tmem[UR8], tmem[UR18], idesc[UR19], UPT ;  /* 0x00ff12201e0075ea */ /* 0x0005e2000b800008 */
[----:B------:R2:W-:Y:S01]  /*32d0*/  UTCBAR [UR6], URZ ;  /* 0x000000ff060073e9 */ /* 0x0005e200080000ff */
[----:B------:R-:W-:Y:S01]  /*32e0*/  UMOV UR17, UR14 ;  /* 0x0000000e00117c82 */ /* 0x000fe20008000000 */
[----:B------:R-:W-:Y:S05]  /*32f0*/  BRA.U UP0, `(.L_x_57) ;  /* 0xfffffffd00507547 */ /* 0x000fea000b83ffff */
.L_x_54:
[----:B------:R-:W-:Y:S01]  /*3300*/  UIADD3 UR15, UPT, UPT, UR15, 0x1, URZ ;  /* 0x000000010f0f7890 */ /* 0x000fe2000fffe0ff */
[C---:B------:R-:W-:Y:S01]  /*3310*/  ISETP.NE.AND P0, PT, R10.reuse, 0x2, PT ;  /* 0x000000020a00780c */ /* 0x040fe20003f05270 */
[----:B------:R-:W-:Y:S02]  /*3320*/  UIADD3 UR7, UPT, UPT, UR7, 0xa0, URZ ;  /* 0x000000a007077890 */ /* 0x000fe4000fffe0ff */
[----:B------:R-:W-:Y:S01]  /*3330*/  UISETP.NE.AND UP0, UPT, UR15, 0x2, UPT ;  /* 0x000000020f00788c */ /* 0x000fe2000bf05270 */
[----:B-12---:R-:W-:Y:S02]  /*3340*/  SEL R0, RZ, 0x1, P0 ;  /* 0x00000001ff007807 */ /* 0x006fe40000000000 */
[----:B------:R-:W-:Y:S01]  /*3350*/  SEL R10, R10, RZ, P0 ;  /* 0x000000ff0a0a7207 */ /* 0x000fe20000000000 */
[----:B------:R-:W-:Y:S01]  /*3360*/  USEL UR6, URZ, 0x1, UP0 ;  /* 0x00000001ff067887 */ /* 0x000fe20008000000 */
[----:B------:R-:W-:Y:S01]  /*3370*/  LOP3.LUT R9, R9, R0, RZ, 0x3c, !PT ;  /* 0x0000000009097212 */ /* 0x000fe200078e3cff */
[----:B------:R-:W-:Y:S01]  /*3380*/  USEL UR15, UR15, URZ, UP0 ;  /* 0x000000ff0f0f7287 */ /* 0x000fe20008000000 */
[----:B------:R1:W-:Y:S03]  /*3390*/  UTCBAR [UR7], URZ ;  /* 0x000000ff070073e9 */ /* 0x0003e600080000ff */
[----:B------:R-:W-:Y:S01]  /*33a0*/  LOP3.LUT R11, R11, UR6, RZ, 0x3c, !PT ;  /* 0x000000060b0b7c12 */ /* 0x000fe2000f8e3cff */
[----:B------:R-:W-:Y:S07]  /*33b0*/  @P1 BRA `(.L_x_58) ;  /* 0xfffffff800a01947 */ /* 0x000fee000383ffff */
[----:B------:R-:W2:Y:S01]  /*33c0*/  S2UR UR4, SR_CgaCtaId ;  /* 0x00000000000479c3 */ /* 0x000ea20000008800 */
[----:B------:R-:W-:Y:S01]  /*33d0*/  ELECT P0, URZ, PT ;  /* 0x0000000000ff782f */ /* 0x000fe20003800000 */
[----:B------:R-:W-:Y:S01]  /*33e0*/  IMAD.MOV.U32 R0, RZ, RZ, 0x1 ;  /* 0x00000001ff007424 */ /* 0x000fe200078e00ff */
[----:B------:R-:W-:Y:S01]  /*33f0*/  UIADD3 UR5, UPT, UPT, UR5, 0xb0, URZ ;  /* 0x000000b005057890 */ /* 0x000fe2000fffe0ff */
[----:B------:R-:W-:Y:S01]  /*3400*/  SHF.L.U32 R3, R11, 0x1f, RZ ;  /* 0x0000001f0b037819 */ /* 0x000fe200000006ff */
[----:B------:R-:W-:-:S03]  /*3410*/  UMOV UR6, 0x40 ;  /* 0x0000004000067882 */ /* 0x000fc60000000000 */
[----:B------:R-:W-:Y:S01]  /*3420*/  UVIRTCOUNT.DEALLOC.SMPOOL 0x80 ;  /* 0x000000800000784c */ /* 0x000fe20000000000 */
[----:B--2---:R-:W-:Y:S02]  /*3430*/  ULEA UR4, UR4, UR6, 0x18 ;  /* 0x0000000604047291 */ /* 0x004fe4000f8ec0ff */
[----:B------:R-:W-:-:S07]  /*3440*/  ULEA UR6, UR15, UR5, 0x3 ;  /* 0x000000050f067291 */ /* 0x000fce000f8e18ff */
[----:B------:R2:W-:Y:S02]  /*3450*/  @P0 STS.U8 [UR4+0x1c], R0 ;  /* 0x00001c00ff000988 */ /* 0x0005e40008000004 */
[----:B------:R-:W4:Y:S02]  /*3460*/  SYNCS.PHASECHK.TRANS64.TRYWAIT P0, [UR6], R3 ;  /* 0x00000003ff0075a7 */ /* 0x000f240008001106 */
[----:B--2-4-:R-:W-:Y:S05]  /*3470*/  @!P0 BRA `(.L_x_59) ;  /* 0x000000a000d08947 */ /* 0x014fea0003800000 */
.L_x_182:
[----:B-1----:R-:W-:-:S04]  /*3480*/  UIADD3 UR7, UPT, UPT, UR15, 0x1, URZ ;  /* 0x000000010f077890 */ /* 0x002fc8000fffe0ff */
[----:B------:R-:W-:-:S04]  /*3490*/  UISETP.NE.AND UP0, UPT, UR7, 0x2, UPT ;  /* 0x000000020700788c */ /* 0x000fc8000bf05270 */
[----:B------:R-:W-:Y:S02]  /*34a0*/  USEL UR6, URZ, 0x1, UP0 ;  /* 0x00000001ff067887 */ /* 0x000fe40008000000 */
[----:B------:R-:W-:-:S04]  /*34b0*/  USEL UR7, UR7, URZ, UP0 ;  /* 0x000000ff07077287 */ /* 0x000fc80008000000 */
[----:B------:R-:W-:Y:S01]  /*34c0*/  ULEA UR7, UR7, UR5, 0x3 ;  /* 0x0000000507077291 */ /* 0x000fe2000f8e18ff */
[----:B--2---:R-:W-:-:S04]  /*34d0*/  LOP3.LUT R3, R11, UR6, RZ, 0x3c, !PT ;  /* 0x000000060b037c12 */ /* 0x004fc8000f8e3cff */
[----:B------:R-:W-:-:S04]  /*34e0*/  SHF.L.U32 R3, R3, 0x1f, RZ ;  /* 0x0000001f03037819 */ /* 0x000fc800000006ff */
[----:B------:R-:W1:Y:S02]  /*34f0*/  SYNCS.PHASECHK.TRANS64.TRYWAIT P0, [UR7], R3 ;  /* 0x00000003ff0075a7 */ /* 0x000e640008001107 */
[----:B-1----:R-:W-:Y:S05]  /*3500*/  @!P0 BRA `(.L_x_60) ;  /* 0x000000a000c48947 */ /* 0x002fea0003800000 */
.L_x_184:
[----:B------:R-:W-:Y:S01]  /*3510*/  NOP ;  /* 0x0000000000007918 */ /* 0x000fe20000000000 */
[----:B-1----:R-:W1:Y:S01]  /*3520*/  LDS R0, [UR4+0x14] ;  /* 0x00001404ff007984 */ /* 0x002e620008000800 */
[----:B------:R-:W-:Y:S01]  /*3530*/  ULOP3.LUT UR6, UR16, 0xffff, URZ, 0xc0, !UPT ;  /* 0x0000ffff10067892 */ /* 0x000fe2000f8ec0ff */
[----:B------:R-:W-:Y:S01]  /*3540*/  UMOV UR8, 0xffff ;  /* 0x0000ffff00087882 */ /* 0x000fe20000000000 */
[----:B------:R-:W-:Y:S02]  /*3550*/  UMOV UR5, 0x1 ;  /* 0x0000000100057882 */ /* 0x000fe40000000000 */
[----:B------:R-:W-:-:S04]  /*3560*/  USHF.R.U32.HI UR6, URZ, 0x5, UR6 ;  /* 0x00000005ff067899 */ /* 0x000fc80008011606 */
[----:B------:R-:W-:Y:S02]  /*3570*/  USHF.L.U32 UR8, UR8, UR6, URZ ;  /* 0x0000000608087299 */ /* 0x000fe400080006ff */
[----:B------:R-:W-:-:S04]  /*3580*/  USHF.L.U32 UR5, UR5, UR6, URZ ;  /* 0x0000000605057299 */ /* 0x000fc800080006ff */
[----:B-1----:R-:W-:-:S04]  /*3590*/  LOP3.LUT R0, R0, UR8, RZ, 0xc0, !PT ;  /* 0x0000000800007c12 */ /* 0x002fc8000f8ec0ff */
[----:B------:R-:W-:-:S13]  /*35a0*/  ISETP.NE.AND P0, PT, R0, UR8, PT ;  /* 0x0000000800007c0c */ /* 0x000fda000bf05270 */
[----:B------:R-:W-:Y:S05]  /*35b0*/  @P0 BRA `(.L_x_61) ;  /* 0x0000000000580947 */ /* 0x000fea0003800000 */
[----:B------:R-:W1:Y:S02]  /*35c0*/  LDS R0, [UR4+0x18] ;  /* 0x00001804ff007984 */ /* 0x000e640008000800 */
[----:B-1----:R-:W-:-:S04]  /*35d0*/  LOP3.LUT R0, R0, UR5, RZ, 0xc0, !PT ;  /* 0x0000000500007c12 */ /* 0x002fc8000f8ec0ff */
[----:B------:R-:W-:-:S13]  /*35e0*/  ISETP.NE.AND P0, PT, R0, UR5, PT ;  /* 0x0000000500007c0c */ /* 0x000fda000bf05270 */
[----:B------:R-:W-:Y:S05]  /*35f0*/  @P0 BRA `(.L_x_62) ;  /* 0x00000000003c0947 */ /* 0x000fea0003800000 */
[----:B------:R-:W1:Y:S01]  /*3600*/  S2R R2, SR_LANEID ;  /* 0x0000000000027919 */ /* 0x000e620000000000 */
[----:B------:R-:W-:Y:S01]  /*3610*/  ULOP3.LUT UR8, URZ, UR8, URZ, 0x33, !UPT ;  /* 0x00000008ff087292 */ /* 0x000fe2000f8e33ff */
[----:B------:R-:W-:Y:S01]  /*3620*/  LOP3.LUT R4, RZ, UR5, RZ, 0x33, !PT ;  /* 0x00000005ff047c12 */ /* 0x000fe2000f8e33ff */
[----:B------:R-:W-:Y:S02]  /*3630*/  VOTEU.ANY UR7, UPT, PT ;  /* 0x0000000000077886 */ /* 0x000fe400038e0100 */
[----:B------:R-:W-:Y:S01]  /*3640*/  UFLO.U32 UR7, UR7 ;  /* 0x00000007000772bd */ /* 0x000fe200080e0000 */
[----:B------:R-:W2:Y:S01]  /*3650*/  REDUX UR5, R4 ;  /* 0x00000000040573c4 */ /* 0x000ea20000000000 */
[----:B------:R-:W-:-:S06]  /*3660*/  IMAD.U32 R0, RZ, RZ, UR8 ;  /* 0x00000008ff007e24 */ /* 0x000fcc000f8e00ff */
[----:B------:R4:W-:Y:S01]  /*3670*/  UTCATOMSWS.AND URZ, UR8 ;  /* 0x0000000800ff79e3 */ /* 0x0009e20008000000 */
[----:B------:R-:W3:Y:S01]  /*3680*/  REDUX UR6, R0 ;  /* 0x00000000000673c4 */ /* 0x000ee20000000000 */
[----:B-1----:R-:W-:Y:S01]  /*3690*/  ISETP.EQ.U32.AND P0, PT, R2, UR7, PT ;  /* 0x0000000702007c0c */ /* 0x002fe2000bf02070 */
[----:B--2---:R-:W-:Y:S01]  /*36a0*/  IMAD.U32 R2, RZ, RZ, UR5 ;  /* 0x00000005ff027e24 */ /* 0x004fe2000f8e00ff */
[----:B---3--:R-:W-:-:S11]  /*36b0*/  MOV R3, UR6 ;  /* 0x0000000600037c02 */ /* 0x008fd60008000f00 */
[----:B------:R4:W-:Y:S04]  /*36c0*/  @P0 ATOMS.AND RZ, [UR4+0x14], R3 ;  /* 0x00001403ffff098c */ /* 0x0009e8000a800004 */
[----:B------:R4:W-:Y:S01]  /*36d0*/  @P0 ATOMS.AND RZ, [UR4+0x18], R2 ;  /* 0x00001802ffff098c */ /* 0x0009e2000a800004 */
[----:B------:R-:W-:Y:S05]  /*36e0*/  BRA `(.L_x_63) ;  /* 0x0000000000147947 */ /* 0x000fea0003800000 */
.L_x_62:
[----:B------:R-:W-:Y:S02]  /*36f0*/  MOV R2, 0x3710 ;  /* 0x0000371000027802 */ /* 0x000fe40000000f00 */
[----:B---3-5:R-:W-:Y:S05]  /*3700*/  CALL.REL.NOINC `($__internal_0_$__cuda_sm10x_tcgen05_guardrail_trap_col_being_dealloced_not_returned_by_alloc) ;  /* 0x000000a8005c7944 */ /* 0x028fea0003c00000 */
[----:B------:R-:W-:Y:S05]  /*3710*/  BRA `(.L_x_63) ;  /* 0x0000000000087947 */ /* 0x000fea0003800000 */
.L_x_61:
[----:B------:R-:W-:Y:S02]  /*3720*/  MOV R2, 0x3740 ;  /* 0x0000374000027802 */ /* 0x000fe40000000f00 */
[----:B---3-5:R-:W-:Y:S05]  /*3730*/  CALL.REL.NOINC `($__internal_2_$__cuda_sm10x_tcgen05_guardrail_trap_unallocated_columns_being_dealloced) ;  /* 0x000000a800687944 */ /* 0x028fea0003c00000 */
.L_x_63:
[----:B------:R-:W-:Y:S01]  /*3740*/  NOP ;  /* 0x0000000000007918 */ /* 0x000fe20000000000 */
[----:B----4-:R-:W-:Y:S05]  /*3750*/  EXIT ;  /* 0x000000000000794d */ /* 0x010fea0003800000 */
.L_x_47:
[----:B------:R-:W-:-:S09]  /*3760*/  UISETP.NE.OR UP2, UPT, UR8, 0x3, !UP2 ;  /* 0x000000030800788c */ /* 0x000fd2000d745670 */
[----:B------:R-:W-:Y:S05]  /*3770*/  BRA.U UP2, `(.L_x_64) ;  /* 0x0000001502907547 */ /* 0x000fea000b800000 */
[----:B------:R-:W1:Y:S01]  /*3780*/  LDC R0, c[0x0][0xb30] ;  /* 0x0002cc00ff007b82 */ /* 0x000e620000000800 */
[----:B------:R-:W2:Y:S01]  /*3790*/  LDCU.64 UR8, c[0x0][0x888] ;  /* 0x00011100ff0877ac */ /* 0x000ea20008000a00 */
[----:B------:R-:W-:Y:S02]  /*37a0*/  HFMA2 R29, -RZ, RZ, 0, 0 ;  /* 0x00000000ff1d7431 */ /* 0x000fe400000001ff */
[----:B------:R-:W-:Y:S01]  /*37b0*/  IMAD.MOV.U32 R30, RZ, RZ, RZ ;  /* 0x000000ffff1e7224 */ /* 0x000fe200078e00ff */
[----:B------:R-:W4:Y:S01]  /*37c0*/  LDCU.64 UR4, c[0x0][0x890] ;  /* 0x00011200ff0477ac */ /* 0x000f220008000a00 */
[----:B------:R-:W-:Y:S02]  /*37d0*/  IMAD.MOV.U32 R23, RZ, RZ, 0x4000 ;  /* 0x00004000ff177424 */ /* 0x000fe400078e00ff */
[----:B------:R-:W3:Y:S01]  /*37e0*/  LDC R19, c[0x0][0x370] ;  /* 0x0000dc00ff137b82 */ /* 0x000ee20000000800 */
[----:B------:R-:W-:Y:S01]  /*37f0*/  UMOV UR7, 0x400 ;  /* 0x0000040000077882 */ /* 0x000fe20000000000 */
[----:B------:R-:W-:-:S02]  /*3800*/  UPLOP3.LUT UP1, UPT, UPT, UPT, UPT, 0x40, 0x4 ;  /* 0x000000000004789c */ /* 0x000fc40003f2e870 */
[----:B------:R-:W-:-:S04]  /*3810*/  ULEA UR7, UR37, UR7, 0x18 ;  /* 0x0000000725077291 */ /* 0x000fc8000f8ec0ff */
[----:B------:R-:W3:Y:S01]  /*3820*/  LDC R2, c[0x0][0xb0c] ;  /* 0x0002c300ff027b82 */ /* 0x000ee20000000800 */
[----:B------:R-:W-:Y:S02]  /*3830*/  UIADD3 UR41, UPT, UPT, UR7, 0x30, URZ ;  /* 0x0000003007297890 */ /* 0x000fe4000fffe0ff */
[----:B--2---:R-:W-:Y:S02]  /*3840*/  UISETP.NE.U32.AND UP2, UPT, UR8, URZ, UPT ;  /* 0x000000ff0800728c */ /* 0x004fe4000bf45070 */
[----:B------:R-:W-:Y:S02]  /*3850*/  UIADD3 UR33, UPT, UPT, UR7, 0x38, URZ ;  /* 0x0000003807217890 */ /* 0x000fe4000fffe0ff */
[----:B----4-:R-:W-:Y:S01]  /*3860*/  UISETP.NE.U32.AND UP3, UPT, UR4, URZ, UPT ;  /* 0x000000ff0400728c */ /* 0x010fe2000bf65070 */
[----:B------:R-:W2:Y:S01]  /*3870*/  LDC R18, c[0x0][0xb20] ;  /* 0x0002c800ff127b82 */ /* 0x000ea20000000800 */
[----:B-1----:R-:W-:Y:S01]  /*3880*/  ISETP.NE.AND P1, PT, R0, 0x1, PT ;  /* 0x000000010000780c */ /* 0x002fe20003f25270 */
[----:B------:R-:W-:-:S02]  /*3890*/  UISETP.NE.AND.EX UP2, UPT, UR9, URZ, UPT, UP2 ;  /* 0x000000ff0900728c */ /* 0x000fc4000bf45320 */
[----:B------:R-:W-:Y:S02]  /*38a0*/  UIADD3 UR25, UPT, UPT, UR7, 0x40, URZ ;  /* 0x0000004007197890 */ /* 0x000fe4000fffe0ff */
[----:B------:R-:W-:Y:S02]  /*38b0*/  UIADD3 UR17, UPT, UPT, UR7, 0x48, URZ ;  /* 0x0000004807117890 */ /* 0x000fe4000fffe0ff */
[----:B------:R-:W1:Y:S01]  /*38c0*/  LDC.64 R32, c[0x0][0x348] ;  /* 0x0000d200ff207b82 */ /* 0x000e620000000a00 */
[----:B------:R-:W-:-:S07]  /*38d0*/  UISETP.NE.AND.EX UP3, UPT, UR5, URZ, UPT, UP3 ;  /* 0x000000ff0500728c */ /* 0x000fce000bf65330 */
[----:B------:R-:W4:Y:S08]  /*38e0*/  LDC.64 R16, c[0x0][0xb10] ;  /* 0x0002c400ff107b82 */ /* 0x000f300000000a00 */
[----:B------:R-:W1:Y:S08]  /*38f0*/  LDC.64 R6, c[0x0][0xb18] ;  /* 0x0002c600ff067b82 */ /* 0x000e700000000a00 */
[----:B------:R-:W1:Y:S08]  /*3900*/  LDC.64 R4, c[0x0][0xb28] ;  /* 0x0002ca00ff047b82 */ /* 0x000e700000000a00 */
[----:B--23--:R-:W1:Y:S02]  /*3910*/  LDC R22, c[0x0][0x374] ;  /* 0x0000dd00ff167b82 */ /* 0x00ce640000000800 */
.L_x_79:
[C---:B------:R-:W-:Y:S02]  /*3920*/  LEA R0, R30.reuse, UR7, 0x3 ;  /* 0x000000071e007c11 */ /* 0x040fe4000f8e18ff */
[----:B------:R-:W-:Y:S02]  /*3930*/  SHF.L.U32 R3, R29, 0x1f, RZ ;  /* 0x0000001f1d037819 */ /* 0x000fe400000006ff */
[----:B------:R-:W-:Y:S02]  /*3940*/  LEA R24, R30, UR7, 0x4 ;  /* 0x000000071e187c11 */ /* 0x000fe4000f8e20ff */
[----:B--2---:R-:W2:Y:S02]  /*3950*/  SYNCS.PHASECHK.TRANS64.TRYWAIT P0, [R0+URZ+0x80], R3 ;  /* 0x00008003000075a7 */ /* 0x004ea400080011ff */
[----:B--2---:R-:W-:Y:S05]  /*3960*/  @!P0 BRA `(.L_x_65) ;  /* 0x0000009c00c48947 */ /* 0x004fea0003800000 */
.L_x_185:
[----:B------:R-:W-:Y:S01]  /*3970*/  ISETP.GE.AND P0, PT, R40, 0x1, PT ;  /* 0x000000012800780c */ /* 0x000fe20003f06270 */
[----:B------:R-:W3:Y:S01]  /*3980*/  LDS.128 R24, [R24+0xf0] ;  /* 0x0000f00018187984 */ /* 0x000ee20000000c00 */
[----:B--2---:R-:W-:Y:S01]  /*3990*/  VIADD R0, R0, 0x90 ;  /* 0x0000009000007836 */ /* 0x004fe20000000000 */
[----:B------:R-:W-:Y:S01]  /*39a0*/  @!PT LDS RZ, [RZ] ;  /* 0x00000000fffff984 */ /* 0x000fe20000000800 */
[----:B------:R-:W-:Y:S01]  /*39b0*/  @!PT LDS RZ, [RZ] ;  /* 0x00000000fffff984 */ /* 0x000fe20000000800 */
[----:B------:R-:W-:Y:S01]  /*39c0*/  @!PT LDS RZ, [RZ] ;  /* 0x00000000fffff984 */ /* 0x000fe20000000800 */
[----:B------:R-:W-:Y:S01]  /*39d0*/  @!PT LDS RZ, [RZ] ;  /* 0x00000000fffff984 */ /* 0x000fe20000000800 */
[----:B------:R2:W-:Y:S06]  /*39e0*/  MEMBAR.ALL.CTA ;  /* 0x0000000000007992 */ /* 0x0005ec0000008000 */
[----:B--2---:R-:W2:Y:S01]  /*39f0*/  FENCE.VIEW.ASYNC.S ;  /* 0x00000000000073c6 */ /* 0x004ea20000000000 */
[----:B------:R-:W-:Y:S04]  /*3a00*/  PRMT R0, RZ, 0x654, R0 ;  /* 0x00000654ff007816 */ /* 0x000fe80000000000 */
[----:B--2---:R2:W-:Y:S01]  /*3a10*/  SYNCS.ARRIVE.TRANS64.RED.A1T0 RZ, [R0+URZ], RZ ;  /* 0x000000ff00ff79a7 */ /* 0x0045e200081004ff */
[----:B---3--:R-:W-:Y:S11]  /*3a20*/  LOP3.LUT P3, RZ, R26, 0x1, RZ, 0xc0, !PT ;  /* 0x000000011aff7812 */ /* 0x008ff6000786c0ff */
[----:B------:R-:W-:Y:S02]  /*3a30*/  @!UPT UIADD3 URZ, UPT, UPT, URZ, URZ, URZ ;  /* 0x000000fffffff290 */ /* 0x000fe4000fffe0ff */
[----:B------:R-:W-:Y:S02]  /*3a40*/  @P3 MOV R13, R24 ;  /* 0x00000018000d3202 */ /* 0x000fe40000000f00 */
[----:B------:R-:W-:Y:S01]  /*3a50*/  @P3 LOP3.LUT R8, R25, 0xffff, RZ, 0xc0, !PT ;  /* 0x0000ffff19083812 */ /* 0x000fe200078ec0ff */
[----:B--2---:R-:W-:Y:S06]  /*3a60*/  @!P0 BRA `(.L_x_66) ;  /* 0x0000000000a48947 */ /* 0x004fec0003800000 */
[----:B-1----:R-:W-:Y:S01]  /*3a70*/  IMAD.HI.U32 R31, R22, R7, RZ ;  /* 0x00000007161f7227 */ /* 0x002fe200078e00ff */
[----:B------:R-:W-:Y:S02]  /*3a80*/  ISETP.NE.AND P0, PT, R6, 0x1, PT ;  /* 0x000000010600780c */ /* 0x000fe40003f05270 */
[----:B------:R-:W-:Y:S01]  /*3a90*/  ISETP.NE.AND P2, PT, R40, 0x1, PT ;  /* 0x000000012800780c */ /* 0x000fe20003f45270 */
[----:B----4-:R-:W-:Y:S01]  /*3aa0*/  IMAD.HI.U32 R34, R19, R16, RZ ;  /* 0x0000001013227227 */ /* 0x010fe200078e00ff */
[----:B------:R-:W-:Y:S02]  /*3ab0*/  SHF.R.U32.HI R31, RZ, R18, R31 ;  /* 0x00000012ff1f7219 */ /* 0x000fe4000001161f */
[----:B------:R-:W-:Y:S01]  /*3ac0*/  ISETP.NE.AND P4, PT, R2, 0x1, PT ;  /* 0x000000010200780c */ /* 0x000fe20003f85270 */
[----:B------:R-:W-:Y:S01]  /*3ad0*/  IMAD.HI.U32 R36, R13, R16, RZ ;  /* 0x000000100d247227 */ /* 0x000fe200078e00ff */
[----:B------:R-:W-:Y:S02]  /*3ae0*/  SHF.R.U32.HI R34, RZ, R17, R34 ;  /* 0x00000011ff227219 */ /* 0x000fe40000011622 */
[----:B------:R-:W-:Y:S01]  /*3af0*/  SEL R3, R22, R31, !P0 ;  /* 0x0000001f16037207 */ /* 0x000fe20004000000 */
[C---:B------:R-:W-:Y:S01]  /*3b00*/  IMAD.HI.U32 R31, R8.reuse, R7, RZ ;  /* 0x00000007081f7227 */ /* 0x040fe200078e00ff */
[----:B------:R-:W-:Y:S02]  /*3b10*/  SEL R11, R19, R34, !P4 ;  /* 0x00000022130b7207 */ /* 0x000fe40006000000 */
[----:B------:R-:W-:Y:S01]  /*3b20*/  SHF.R.U32.HI R36, RZ, R17, R36 ;  /* 0x00000011ff247219 */ /* 0x000fe20000011624 */
[----:B------:R-:W-:Y:S01]  /*3b30*/  IMAD.HI.U32 R38, R3, R4, RZ ;  /* 0x0000000403267227 */ /* 0x000fe200078e00ff */
[----:B------:R-:W-:Y:S03]  /*3b40*/  SHF.R.U32.HI R31, RZ, R18, R31 ;  /* 0x00000012ff1f7219 */ /* 0x000fe6000001161f */
[----:B------:R-:W-:Y:S01]  /*3b50*/  IMAD.HI.U32 R34, R11, R4, RZ ;  /* 0x000000040b227227 */ /* 0x000fe200078e00ff */
[----:B------:R-:W-:Y:S02]  /*3b60*/  @P2 SHF.R.U32.HI R3, RZ, R5, R38 ;  /* 0x00000005ff032219 */ /* 0x000fe40000011626 */
[----:B------:R-:W-:Y:S02]  /*3b70*/  SEL R9, R8, R31, !P0 ;  /* 0x0000001f08097207 */ /* 0x000fe40004000000 */
[----:B------:R-:W-:Y:S01]  /*3b80*/  @P2 SHF.R.U32.HI R11, RZ, R5, R34 ;  /* 0x00000005ff0b2219 */ /* 0x000fe20000011622 */
[C---:B------:R-:W-:Y:S01]  /*3b90*/  IMAD R10, R40.reuse, R3, RZ ;  /* 0x00000003280a7224 */ /* 0x040fe200078e02ff */
[----:B------:R-:W-:Y:S01]  /*3ba0*/  SEL R3, R13, R36, !P4 ;  /* 0x000000240d037207 */ /* 0x000fe20006000000 */
[C---:B------:R-:W-:Y:S03]  /*3bb0*/  IMAD.HI.U32 R14, R9.reuse, R4, RZ ;  /* 0x00000004090e7227 */ /* 0x040fe600078e00ff */
[----:B------:R-:W-:Y:S01]  /*3bc0*/  ISETP.GE.AND P0, PT, R9, R10, PT ;  /* 0x0000000a0900720c */ /* 0x000fe20003f06270 */
[C---:B------:R-:W-:Y:S01]  /*3bd0*/  IMAD R12, R40.reuse, R11, RZ ;  /* 0x0000000b280c7224 */ /* 0x040fe200078e02ff */
[-C--:B------:R-:W-:Y:S04]  /*3be0*/  SHF.R.U32.HI R14, RZ, R5.reuse, R14 ;  /* 0x00000005ff0e7219 */ /* 0x080fe8000001160e */
[----:B------:R-:W-:Y:S02]  /*3bf0*/  ISETP.GE.OR P0, PT, R3, R12, P0 ;  /* 0x0000000c0300720c */ /* 0x000fe40000706670 */
[----:B------:R-:W-:Y:S05]  /*3c00*/  SEL R15, R9, R14, !P2 ;  /* 0x0000000e090f7207 */ /* 0x000fea0005000000 */
[----:B------:R-:W-:Y:S04]  /*3c10*/  IMAD.MOV R14, RZ, RZ, -R15 ;  /* 0x000000ffff0e7224 */ /* 0x000fe800078e0a0f */
[----:B------:R-:W-:Y:S02]  /*3c20*/  IMAD R14, R40, R14, R9 ;  /* 0x0000000e280e7224 */ /* 0x000fe400078e0209 */
[C---:B------:R-:W-:Y:S05]  /*3c30*/  @!P0 IMAD.HI.U32 R10, R3.reuse, R4, RZ ;  /* 0x00000004030a8227 */ /* 0x040fea00078e00ff */
[----:B------:R-:W-:Y:S04]  /*3c40*/  @!P0 SHF.R.U32.HI R10, RZ, R5, R10 ;  /* 0x00000005ff0a8219 */ /* 0x000fe8000001160a */
[----:B------:R-:W-:Y:S01]  /*3c50*/  @!P0 SEL R0, R3, R10, !P2 ;  /* 0x0000000a03008207 */ /* 0x000fe20005000000 */
[----:B------:R-:W-:Y:S03]  /*3c60*/  IMAD.MOV R10, RZ, RZ, -R3 ;  /* 0x000000ffff0a7224 */ /* 0x000fe600078e0a03 */
[----:B------:R-:W-:Y:S01]  /*3c70*/  @!P0 IADD3 R15, PT, PT, R15, -R0, RZ ;  /* 0x800000000f0f8210 */ /* 0x000fe20007ffe0ff */
[----:B------:R-:W-:Y:S01]  /*3c80*/  @!P0 IMAD R0, R11, R14, R0 ;  /* 0x0000000e0b008224 */ /* 0x000fe200078e0200 */
[----:B------:R-:W-:Y:S01]  /*3c90*/  IADD3 R11, PT, PT, -R9, RZ, RZ ;  /* 0x000000ff090b7210 */ /* 0x000fe20007ffe1ff */
[----:B------:R-:W-:Y:S02]  /*3ca0*/  IMAD R13, R2, R10, R13 ;  /* 0x0000000a020d7224 */ /* 0x000fe400078e020d */
[----:B------:R-:W-:Y:S02]  /*3cb0*/  @!P0 IMAD R9, R15, R40, R3 ;  /* 0x000000280f098224 */ /* 0x000fe400078e0203 */
[----:B------:R-:W-:Y:S02]  /*3cc0*/  @!P0 IMAD.MOV.U32 R3, RZ, RZ, R0 ;  /* 0x000000ffff038224 */ /* 0x000fe400078e0000 */
[----:B------:R-:W-:Y:S02]  /*3cd0*/  IMAD R8, R6, R11, R8 ;  /* 0x0000000b06087224 */ /* 0x000fe400078e0208 */
[----:B------:R-:W-:Y:S02]  /*3ce0*/  IMAD R13, R3, R2, R13 ;  /* 0x00000002030d7224 */ /* 0x000fe400078e020d */
[----:B------:R-:W-:Y:S02]  /*3cf0*/  IMAD R8, R9, R6, R8 ;  /* 0x0000000609087224 */ /* 0x000fe400078e0208 */
.L_x_66:
[----:B------:R-:W-:Y:S05]  /*3d00*/  BRA.U UP1, `(.L_x_67) ;  /* 0x0000000101107547 */ /* 0x000fea000b800000 */
[----:B------:R-:W-:Y:S04]  /*3d10*/  MOV R0, UR6 ;  /* 0x0000000600007c02 */ /* 0x000fe80008000f00 */
[----:B------:R-:W-:Y:S04]  /*3d20*/  SHF.L.U32 R3, R0, 0x1f, RZ ;  /* 0x0000001f00037819 */ /* 0x000fe800000006ff */
[----:B------:R-:W2:Y:S02]  /*3d30*/  SYNCS.PHASECHK.TRANS64.TRYWAIT P0, [UR7+0x78], R3 ;  /* 0x00007803ff0075a7 */ /* 0x000ea40008001107 */
[----:B--2---:R-:W-:Y:S05]  /*3d40*/  @!P0 BRA `(.L_x_68) ;  /* 0x0000009800e08947 */ /* 0x004fea0003800000 */
.L_x_67:
[----:B------:R-:W-:Y:S01]  /*3d50*/  R2UR UR43, R21 ;  /* 0x00000000152b72ca */ /* 0x000fe200000e0000 */
[----:B------:R-:W-:Y:S01]  /*3d60*/  IMAD.MOV.U32 R12, RZ, RZ, 0x1 ;  /* 0x00000001ff0c7424 */ /* 0x000fe200078e00ff */
[----:B------:R-:W-:Y:S02]  /*3d70*/  R2UR UR42, R20 ;  /* 0x00000000142a72ca */ /* 0x000fe400000e0000 */
[----:B------:R-:W-:Y:S02]  /*3d80*/  ISETP.NE.U32.AND P2, PT, RZ, UR4, PT ;  /* 0x00000004ff007c0c */ /* 0x000fe4000bf45070 */
[----:B------:R-:W-:Y:S02]  /*3d90*/  SHF.L.U32 R12, R12, 0x1f, RZ ;  /* 0x0000001f0c0c7819 */ /* 0x000fe400000006ff */
[----:B------:R-:W-:Y:S05]  /*3da0*/  ISETP.NE.AND.EX P2, PT, RZ, UR5, PT, P2 ;  /* 0x00000005ff007c0c */ /* 0x000fea000bf45320 */
[----:B------:R-:W-:Y:S02]  /*3db0*/  USHF.L.U32 UR43, UR43, 0x7, URZ ;  /* 0x000000072b2b7899 */ /* 0x000fe400080006ff */
[----:B------:R-:W-:Y:S01]  /*3dc0*/  USHF.L.U32 UR42, UR42, 0x8, URZ ;  /* 0x000000082a2a7899 */ /* 0x000fe200080006ff */
[----:B------:R-:W-:Y:S11]  /*3dd0*/  BRA.U !UP3, `(.L_x_69) ;  /* 0x000000010b347547 */ /* 0x000ff6000b800000 */
[----:B------:R-:W-:Y:S01]  /*3de0*/  UPLOP3.LUT UP0, UPT, UPT, UPT, UP2, 0x80, 0x8 ;  /* 0x000000000008789c */ /* 0x000fe20003f0f020 */
[----:B--2---:R-:W-:Y:S02]  /*3df0*/  HFMA2 R0, -RZ, RZ, 0, 5.9604644775390625e-08 ;  /* 0x00000001ff007431 */ /* 0x004fe400000001ff */
[----:B------:R-:W-:Y:S03]  /*3e00*/  IMAD.MOV.U32 R103, RZ, RZ, 0x1 ;  /* 0x00000001ff677424 */ /* 0x000fe600078e00ff */
[----:B------:R-:W-:Y:S05]  /*3e10*/  PLOP3.LUT P0, PT, PT, PT, UP0, 0x80, 0x8 ;  /* 0x000000000008781c */ /* 0x000fea0003f0f008 */
[----:B------:R-:W2:Y:S01]  /*3e20*/  @UP0 LDCU.64 UR10, c[0x0][0x888] ;  /* 0x00011100ff0a07ac */ /* 0x000ea20008000a00 */
[----:B------:R-:W-:Y:S07]  /*3e30*/  @UP0 UIMAD UR8, UR36, UR4, URZ ;  /* 0x00000004240802a4 */ /* 0x000fee000f8e02ff */
[----:B------:R-:W-:Y:S01]  /*3e40*/  @!P0 PRMT R103, R0, 0x7610, R103 ;  /* 0x0000761000678816 */ /* 0x000fe20000000067 */
[----:B--2---:R-:W-:Y:S03]  /*3e50*/  @UP0 UIMAD.WIDE UR10, UR8, 0x4, UR10 ;  /* 0x00000004080a08a5 */ /* 0x004fe6000f8e020a */
[----:B------:R-:W2:Y:S03]  /*3e60*/  @!UP0 LDCU UR8, c[0x0][0x880] ;  /* 0x00011000ff0887ac */ /* 0x000ea60008000800 */
[----:B------:R-:W-:Y:S01]  /*3e70*/  IMAD.U32 R10, RZ, RZ, UR10 ;  /* 0x0000000aff0a7e24 */ /* 0x000fe2000f8e00ff */
[----:B------:R-:W-:Y:S05]  /*3e80*/  MOV R11, UR11 ;  /* 0x0000000b000b7c02 */ /* 0x000fea0008000f00 */
[----:B-----5:R3:W5:Y:S02]  /*3e90*/  @P0 LDG.E R49, desc[UR46][R10.64] ;  /* 0x0000002e0a310981 */ /* 0x020764000c1e1900 */
[----:B--23--:R-:W-:Y:S07]  /*3ea0*/  @!P0 IMAD.U32 R49, RZ, RZ, UR8 ;  /* 0x00000008ff318e24 */ /* 0x00cfee000f8e00ff */
.L_x_69:
[----:B-----5:R-:W-:Y:S01]  /*3eb0*/  @!P2 FSETP.EQ.AND P0, PT, R49, RZ, PT ;  /* 0x000000ff3100a20b */ /* 0x020fe20003f02000 */
[----:B------:R-:W-:Y:S01]  /*3ec0*/  @!UPT UIADD3 URZ, UPT, UPT, URZ, URZ, URZ ;  /* 0x000000fffffff290 */ /* 0x000fe2000fffe0ff */
[----:B------:R-:W-:Y:S11]  /*3ed0*/  @!P2 BRA `(.L_x_70) ;  /* 0x000000000014a947 */ /* 0x000ff60003800000 */
[----:B------:R-:W-:Y:S02]  /*3ee0*/  LOP3.LUT P2, RZ, R103, 0xff, RZ, 0xc0, !PT ;  /* 0x000000ff67ff7812 */ /* 0x000fe4000784c0ff */
[----:B------:R-:W-:Y:S04]  /*3ef0*/  PLOP3.LUT P0, PT, PT, PT, UP0, 0x80, 0x8 ;  /* 0x000000000008781c */ /* 0x000fe80003f0f008 */
[----:B------:R-:W-:Y:S07]  /*3f00*/  PLOP3.LUT P0, PT, P0, PT, PT, 0x8, 0x80 ;  /* 0x000000000080781c */ /* 0x000fee000070e170 */
[----:B------:R-:W-:Y:S11]  /*3f10*/  @P2 FSETP.EQ.AND P0, PT, R49, RZ, PT ;  /* 0x000000ff3100220b */ /* 0x000ff60003f02000 */
[----:B------:R-:W-:Y:S02]  /*3f20*/  @!UPT UIADD3 URZ, UPT, UPT, URZ, URZ, URZ ;  /* 0x000000fffffff290 */ /* 0x000fe4000fffe0ff */
.L_x_70:
[----:B------:R-:W3:Y:S01]  /*3f30*/  SYNCS.PHASECHK.TRANS64.TRYWAIT P2, [UR7+0x50], R12 ;  /* 0x0000500cff0075a7 */ /* 0x000ee20008041107 */
[----:B------:R-:W-:Y:S04]  /*3f40*/  ELECT P4, URZ, PT ;  /* 0x0000000000ff782f */ /* 0x000fe80003880000 */
[----:B------:R-:W-:Y:S11]  /*3f50*/  PLOP3.LUT P4, PT, P0, P4, PT, 0xf2, 0x2f ;  /* 0x00000000002f781c */ /* 0x000ff60000789e72 */
[----:B------:R-:W-:Y:S02]  /*3f60*/  @!UPT UIADD3 URZ, UPT, UPT, URZ, URZ, URZ ;  /* 0x000000fffffff290 */ /* 0x000fe4000fffe0ff */
[----:B-1----:R-:W-:Y:S05]  /*3f70*/  @!P4 IADD3 R9, P0, PT, R32, 0x580, RZ ;  /* 0x000005802009c810 */ /* 0x002fea0007f1e0ff */
[----:B--2---:R-:W-:Y:S01]  /*3f80*/  @!P4 IMAD.X R0, RZ, RZ, R33, P0 ;  /* 0x000000ffff00c224 */ /* 0x004fe200000e0621 */
[----:B---3--:R-:W-:Y:S07]  /*3f90*/  @!P2 BRA `(.L_x_71) ;  /* 0x000000980064a947 */ /* 0x008fee0003800000 */
.L_x_188:
[----:B------:R-:W-:Y:S01]  /*3fa0*/  @!P4 R2UR UR9, R9 ;  /* 0x000000000909c2ca */ /* 0x000fe200000e0000 */
[----:B------:R-:W-:Y:S01]  /*3fb0*/  VOTEU.ALL UP1, P4 ;  /* 0x0000000000ff7886 */ /* 0x000fe20002020000 */
[----:B------:R-:W-:Y:S01]  /*3fc0*/  @!P4 R2UR UR8, R0 ;  /* 0x000000000008c2ca */ /* 0x000fe200000e0000 */
[----:B------:R-:W-:Y:S01]  /*3fd0*/  @!P4 IMAD.MOV.U32 R0, RZ, RZ, 0x4000 ;  /* 0x00004000ff00c424 */ /* 0x000fe200078e00ff */
[----:B------:R-:W-:Y:S01]  /*3fe0*/  UMOV UR44, UR36 ;  /* 0x00000024002c7c82 */ /* 0x000fe20008000000 */
[----:B------:R-:W-:Y:S01]  /*3ff0*/  UPRMT UR21, UR37, 0x654, UR41 ;  /* 0x0000065425157896 */ /* 0x000fe20008000029 */
[----:B------:R-:W-:Y:S01]  /*4000*/  @!P4 IADD3 R9, P0, PT, R32, 0x580, RZ ;  /* 0x000005802009c810 */ /* 0x000fe20007f1e0ff */
[----:B------:R-:W-:Y:S01]  /*4010*/  @!UP1 UIADD3 UR40, UPT, UPT, UR7, 0x400, URZ ;  /* 0x0000040007289890 */ /* 0x000fe2000fffe0ff */
[----:B------:R-:W-:Y:S05]  /*4020*/  VOTEU.ALL UP1, P4 ;  /* 0x0000000000ff7886 */ /* 0x000fea0002020000 */
[----:B------:R-:W-:Y:S01]  /*4030*/  IMAD.U32 R10, RZ, RZ, UR9 ;  /* 0x00000009ff0a7e24 */ /* 0x000fe2000f8e00ff */
[----:B------:R-:W-:Y:S01]  /*4040*/  UMOV UR9, 0x10000000 ;  /* 0x1000000000097882 */ /* 0x000fe20000000000 */
[----:B------:R-:W-:Y:S01]  /*4050*/  IMAD.U32 R11, RZ, RZ, UR8 ;  /* 0x00000008ff0b7e24 */ /* 0x000fe2000f8e00ff */
[----:B------:R-:W-:Y:S02]  /*4060*/  UMOV UR8, 0x0 ;  /* 0x0000000000087882 */ /* 0x000fe40000000000 */
[----:B------:R-:W-:Y:S02]  /*4070*/  @!P4 R2UR UR10, R10 ;  /* 0x000000000a0ac2ca */ /* 0x000fe400000e0000 */
[----:B------:R-:W-:Y:S11]  /*4080*/  @!P4 R2UR UR11, R11 ;  /* 0x000000000b0bc2ca */ /* 0x000ff600000e0000 */
[----:B------:R-:W-:Y:S02]  /*4090*/  @!UPT UIADD3 URZ, UPT, UPT, URZ, URZ, URZ ;  /* 0x000000fffffff290 */ /* 0x000fe4000fffe0ff */
[----:B------:R2:W-:Y:S01]  /*40a0*/  @!UP1 UTMALDG.3D [UR40], [UR10], desc[UR8] ;  /* 0x000008280a0095b4 */ /* 0x0005e20008011000 */
[----:B------:R3:W-:Y:S01]  /*40b0*/  @!P4 SYNCS.ARRIVE.TRANS64.RED.A0TR RZ, [UR7+0x30], R0 ;  /* 0x00003000ffffc9a7 */ /* 0x0007e20008300407 */
[----:B------:R-:W-:Y:S01]  /*40c0*/  SYNCS.ARRIVE.TRANS64.RED.A1T0 RZ, [UR21], RZ ;  /* 0x000000ffffff79a7 */ /* 0x000fe20008100415 */
[----:B---3--:R-:W-:Y:S01]  /*40d0*/  @!P4 IMAD.X R0, RZ, RZ, R33, P0 ;  /* 0x000000ffff00c224 */ /* 0x008fe200000e0621 */
[----:B------:R-:W3:Y:S02]  /*40e0*/  SYNCS.PHASECHK.TRANS64.TRYWAIT P2, [UR7+0x58], R12 ;  /* 0x0000580cff0075a7 */ /* 0x000ee40008041107 */
[----:B--23--:R-:W-:Y:S05]  /*40f0*/  @!P2 BRA `(.L_x_72) ;  /* 0x000000980024a947 */ /* 0x00cfea0003800000 */
.L_x_190:
[----:B------:R-:W-:Y:S01]  /*4100*/  @!P4 R2UR UR9, R9 ;  /* 0x000000000909c2ca */ /* 0x000fe200000e0000 */
[----:B------:R-:W-:Y:S01]  /*4110*/  VOTEU.ALL UP1, P4 ;  /* 0x0000000000ff7886 */ /* 0x000fe20002020000 */
[----:B------:R-:W-:Y:S01]  /*4120*/  @!P4 R2UR UR8, R0 ;  /* 0x000000000008c2ca */ /* 0x000fe200000e0000 */
[----:B------:R-:W-:Y:S01]  /*4130*/  @!P4 IMAD.MOV.U32 R0, RZ, RZ, 0x4000 ;  /* 0x00004000ff00c424 */ /* 0x000fe200078e00ff */
[----:B------:R-:W-:Y:S01]  /*4140*/  UMOV UR35, UR43 ;  /* 0x0000002b00237c82 */ /* 0x000fe20008000000 */
[----:B------:R-:W-:Y:S01]  /*4150*/  UPRMT UR15, UR37, 0x654, UR33 ;  /* 0x00000654250f7896 */ /* 0x000fe20008000021 */
[----:B------:R-:W-:Y:S01]  /*4160*/  @!P4 IADD3 R9, P0, PT, R32, 0x580, RZ ;  /* 0x000005802009c810 */ /* 0x000fe20007f1e0ff */
[----:B------:R-:W-:Y:S02]  /*4170*/  @!UP1 UIADD3 UR34, UPT, UPT, UR42, 0x20, URZ ;  /* 0x000000202a229890 */ /* 0x000fe4000fffe0ff */
[----:B------:R-:W-:Y:S01]  /*4180*/  @!UP1 UIADD3 UR32, UPT, UPT, UR7, 0x4400, URZ ;  /* 0x0000440007209890 */ /* 0x000fe2000fffe0ff */
[----:B------:R-:W-:Y:S03]  /*4190*/  VOTEU.ALL UP1, P4 ;  /* 0x0000000000ff7886 */ /* 0x000fe60002020000 */
        /* <DEDUP_REMOVED lines=13> */
.L_x_192:
[----:B------:R-:W-:Y:S01]  /*4270*/  @!P4 R2UR UR9, R9 ;  /* 0x000000000909c2ca */ /* 0x000fe200000e0000 */
[----:B------:R-:W-:Y:S01]  /*4280*/  VOTEU.ALL UP1, P4 ;  /* 0x0000000000ff7886 */ /* 0x000fe20002020000 */
[----:B------:R-:W-:Y:S01]  /*4290*/  @!P4 R2UR UR8, R0 ;  /* 0x000000000008c2ca */ /* 0x000fe200000e0000 */
[----:B------:R-:W-:Y:S01]  /*42a0*/  @!P4 IMAD.MOV.U32 R0, RZ, RZ, 0x4000 ;  /* 0x00004000ff00c424 */ /* 0x000fe200078e00ff */
[----:B------:R-:W-:Y:S01]  /*42b0*/  UMOV UR27, UR43 ;  /* 0x0000002b001b7c82 */ /* 0x000fe20008000000 */
[----:B------:R-:W-:Y:S01]  /*42c0*/  UMOV UR28, UR36 ;  /* 0x00000024001c7c82 */ /* 0x000fe20008000000 */
[----:B------:R-:W-:Y:S01]  /*42d0*/  @!UP1 UIADD3 UR26, UPT, UPT, UR42, 0x40, URZ ;  /* 0x000000402a1a9890 */ /* 0x000fe2000fffe0ff */
[----:B------:R-:W-:Y:S01]  /*42e0*/  @!P4 IADD3 R9, P0, PT, R32, 0x580, RZ ;  /* 0x000005802009c810 */ /* 0x000fe20007f1e0ff */
[----:B------:R-:W-:Y:S01]  /*42f0*/  @!UP1 UIADD3 UR24, UPT, UPT, UR7, 0x8400, URZ ;  /* 0x0000840007189890 */ /* 0x000fe2000fffe0ff */
[----:B------:R-:W-:Y:S01]  /*4300*/  VOTEU.ALL UP1, P4 ;  /* 0x0000000000ff7886 */ /* 0x000fe20002020000 */
[----:B------:R-:W-:Y:S03]  /*4310*/  UPRMT UR14, UR37, 0x654, UR25 ;  /* 0x00000654250e7896 */ /* 0x000fe60008000019 */
        /* <DEDUP_REMOVED lines=13> */
.L_x_194:
[----:B------:R-:W-:Y:S01]  /*43f0*/  @!P4 R2UR UR9, R9 ;  /* 0x000000000909c2ca */ /* 0x000fe200000e0000 */
[----:B------:R-:W-:Y:S01]  /*4400*/  VOTEU.ALL UP1, P4 ;  /* 0x0000000000ff7886 */ /* 0x000fe20002020000 */
[----:B------:R-:W-:Y:S01]  /*4410*/  @!P4 R2UR UR8, R0 ;  /* 0x000000000008c2ca */ /* 0x000fe200000e0000 */
[----:B------:R-:W-:Y:S01]  /*4420*/  @!P4 IMAD.MOV.U32 R0, RZ, RZ, 0x4000 ;  /* 0x00004000ff00c424 */ /* 0x000fe200078e00ff */
[----:B------:R-:W-:Y:S01]  /*4430*/  UMOV UR19, UR43 ;  /* 0x0000002b00137c82 */ /* 0x000fe20008000000 */
[----:B------:R-:W-:Y:S01]  /*4440*/  UMOV UR20, UR36 ;  /* 0x0000002400147c82 */ /* 0x000fe20008000000 */
[----:B------:R-:W-:Y:S01]  /*4450*/  @!UP1 UIADD3 UR18, UPT, UPT, UR42, 0x60, URZ ;  /* 0x000000602a129890 */ /* 0x000fe2000fffe0ff */
[----:B------:R-:W-:Y:S01]  /*4460*/  SHF.L.U32 R20, RZ, 0x1f, RZ ;  /* 0x0000001fff147819 */ /* 0x000fe200000006ff */
[----:B------:R-:W-:Y:S01]  /*4470*/  @!UP1 UIADD3 UR16, UPT, UPT, UR7, 0xc400, URZ ;  /* 0x0000c40007109890 */ /* 0x000fe2000fffe0ff */
[----:B------:R-:W-:Y:S01]  /*4480*/  @!P4 IADD3 R9, P0, PT, R32, 0x580, RZ ;  /* 0x000005802009c810 */ /* 0x000fe20007f1e0ff */
[----:B------:R-:W-:Y:S01]  /*4490*/  VOTEU.ALL UP1, P4 ;  /* 0x0000000000ff7886 */ /* 0x000fe20002020000 */
[----:B------:R-:W-:Y:S02]  /*44a0*/  UPRMT UR13, UR37, 0x654, UR17 ;  /* 0x00000654250d7896 */ /* 0x000fe40008000011 */
        /* <DEDUP_REMOVED lines=13> */
.L_x_196:
[----:B------:R-:W-:Y:S01]  /*4580*/  @!P4 R2UR UR9, R9 ;  /* 0x000000000909c2ca */ /* 0x000fe200000e0000 */
[----:B------:R-:W-:Y:S01]  /*4590*/  VOTEU.ALL UP1, P4 ;  /* 0x0000000000ff7886 */ /* 0x000fe20002020000 */
[----:B------:R-:W-:Y:S01]  /*45a0*/  @!P4 R2UR UR8, R0 ;  /* 0x000000000008c2ca */ /* 0x000fe200000e0000 */
[----:B------:R-:W-:Y:S01]  /*45b0*/  @!P4 IMAD.MOV.U32 R0, RZ, RZ, 0x4000 ;  /* 0x00004000ff00c424 */ /* 0x000fe200078e00ff */
[----:B------:R-:W-:Y:S01]  /*45c0*/  UMOV UR18, 0x0 ;  /* 0x0000000000127882 */ /* 0x000fe20000000000 */
[----:B------:R-:W-:Y:S01]  /*45d0*/  UMOV UR19, 0x10000000 ;  /* 0x1000000000137882 */ /* 0x000fe20000000000 */
[----:B------:R-:W-:Y:S01]  /*45e0*/  @!UP1 UIADD3 UR10, UPT, UPT, UR42, 0x80, URZ ;  /* 0x000000802a0a9890 */ /* 0x000fe2000fffe0ff */
[----:B------:R-:W-:Y:S01]  /*45f0*/  @!P4 IADD3 R9, P0, PT, R32, 0x580, RZ ;  /* 0x000005802009c810 */ /* 0x000fe20007f1e0ff */
[----:B------:R-:W-:Y:S01]  /*4600*/  UMOV UR11, UR43 ;  /* 0x0000002b000b7c82 */ /* 0x000fe20008000000 */
[----:B------:R-:W-:Y:S04]  /*4610*/  UMOV UR12, UR36 ;  /* 0x00000024000c7c82 */ /* 0x000fe80008000000 */
[----:B------:R-:W-:Y:S01]  /*4620*/  IMAD.U32 R10, RZ, RZ, UR9 ;  /* 0x00000009ff0a7e24 */ /* 0x000fe2000f8e00ff */
[----:B------:R-:W-:Y:S01]  /*4630*/  UMOV UR9, UR41 ;  /* 0x0000002900097c82 */ /* 0x000fe20008000000 */
[----:B------:R-:W-:Y:S01]  /*4640*/  IMAD.U32 R11, RZ, RZ, UR8 ;  /* 0x00000008ff0b7e24 */ /* 0x000fe2000f8e00ff */
[----:B------:R-:W-:Y:S02]  /*4650*/  @!UP1 UIADD3 UR8, UPT, UPT, UR7, 0x400, URZ ;  /* 0x0000040007089890 */ /* 0x000fe4000fffe0ff */
[----:B------:R-:W-:Y:S01]  /*4660*/  @!P4 R2UR UR22, R10 ;  /* 0x000000000a16c2ca */ /* 0x000fe200000e0000 */
[----:B------:R-:W-:Y:S01]  /*4670*/  VOTEU.ALL UP1, P4 ;  /* 0x0000000000ff7886 */ /* 0x000fe20002020000 */
        /* <DEDUP_REMOVED lines=8> */
.L_x_198:
        /* <DEDUP_REMOVED lines=9> */
[----:B------:R-:W-:Y:S03]  /*4790*/  UMOV UR12, UR36 ;  /* 0x00000024000c7c82 */ /* 0x000fe60008000000 */
[----:B------:R-:W-:Y:S02]  /*47a0*/  @!P4 IMAD.X R21, RZ, RZ, R33, P0 ;  /* 0x000000ffff15c224 */ /* 0x000fe400000e0621 */
        /* <DEDUP_REMOVED lines=11> */
[----:B------:R-:W3:Y:S02]  /*4860*/  SYNCS.PHASECHK.TRANS64.TRYWAIT P2, [UR7+0x60], R20 ;  /* 0x00006014ff0075a7 */ /* 0x000ee40008041107 */
[----:B--23--:R-:W-:Y:S05]  /*4870*/  @!P2 BRA `(.L_x_77) ;  /* 0x0000009000bca947 */ /* 0x00cfea0003800000 */
.L_x_200:
[----:B------:R-:W2:Y:S01]  /*4880*/  LDC.64 R14, c[0x0][0xb10] ;  /* 0x0002c400ff0e7b82 */ /* 0x000ea20000000a00 */
[----:B------:R-:W-:Y:S01]  /*4890*/  @!P4 R2UR UR9, R31 ;  /* 0x000000001f09c2ca */ /* 0x000fe200000e0000 */
[----:B------:R-:W-:Y:S01]  /*48a0*/  VOTEU.ALL UP1, P4 ;  /* 0x0000000000ff7886 */ /* 0x000fe20002020000 */
[----:B------:R-:W-:Y:S01]  /*48b0*/  @!P4 R2UR UR8, R21 ;  /* 0x000000001508c2ca */ /* 0x000fe200000e0000 */
[----:B------:R-:W-:Y:S01]  /*48c0*/  @!P4 IMAD.MOV.U32 R21, RZ, RZ, 0x4000 ;  /* 0x00004000ff15c424 */ /* 0x000fe200078e00ff */
[----:B------:R-:W-:Y:S03]  /*48d0*/  UMOV UR18, 0x0 ;  /* 0x0000000000127882 */ /* 0x000fe60000000000 */
[----:B------:R-:W3:Y:S01]  /*48e0*/  LDC.64 R10, c[0x0][0xb18] ;  /* 0x0002c600ff0a7b82 */ /* 0x000ee20000000a00 */
[----:B------:R-:W-:Y:S01]  /*48f0*/  @!UP1 UIADD3 UR10, UPT, UPT, UR42, 0xc0, URZ ;  /* 0x000000c02a0a9890 */ /* 0x000fe2000fffe0ff */
[----:B------:R-:W-:Y:S01]  /*4900*/  @P3 SHF.R.U32.HI R28, RZ, 0x10, R25 ;  /* 0x00000010ff1c3819 */ /* 0x000fe20000011619 */
[----:B------:R-:W-:Y:S01]  /*4910*/  UMOV UR19, 0x10000000 ;  /* 0x1000000000137882 */ /* 0x000fe20000000000 */
[----:B------:R-:W-:Y:S01]  /*4920*/  UMOV UR11, UR43 ;  /* 0x0000002b000b7c82 */ /* 0x000fe20008000000 */
[----:B------:R-:W-:Y:S03]  /*4930*/  UMOV UR12, UR36 ;  /* 0x00000024000c7c82 */ /* 0x000fe60008000000 */
[----:B------:R-:W5:Y:S01]  /*4940*/  @!P1 LDC R0, c[0x0][0xb20] ;  /* 0x0002c800ff009b82 */ /* 0x000f620000000800 */
[----:B------:R-:W-:Y:S02]  /*4950*/  VIADD R30, R30, 0x1 ;  /* 0x000000011e1e7836 */ /* 0x000fe40000000000 */
[----:B------:R-:W-:Y:S05]  /*4960*/  IMAD.U32 R34, RZ, RZ, UR9 ;  /* 0x00000009ff227e24 */ /* 0x000fea000f8e00ff */
[----:B-1----:R-:W1:Y:S01]  /*4970*/  @!P1 LDC R3, c[0x0][0xb0c] ;  /* 0x0002c300ff039b82 */ /* 0x002e620000000800 */
[----:B------:R-:W-:Y:S01]  /*4980*/  IMAD.U32 R35, RZ, RZ, UR8 ;  /* 0x00000008ff237e24 */ /* 0x000fe2000f8e00ff */
[----:B------:R-:W-:Y:S01]  /*4990*/  @!UP1 UIADD3 UR8, UPT, UPT, UR7, 0x8400, URZ ;  /* 0x0000840007089890 */ /* 0x000fe2000fffe0ff */
[----:B------:R-:W-:Y:S01]  /*49a0*/  @!P4 R2UR UR20, R34 ;  /* 0x000000002214c2ca */ /* 0x000fe200000e0000 */
[----:B------:R-:W-:Y:S02]  /*49b0*/  VOTEU.ALL UP1, P4 ;  /* 0x0000000000ff7886 */ /* 0x000fe40002020000 */
[----:B------:R-:W-:Y:S01]  /*49c0*/  @!P4 R2UR UR21, R35 ;  /* 0x000000002315c2ca */ /* 0x000fe200000e0000 */
[----:B------:R-:W-:Y:S11]  /*49d0*/  UMOV UR9, UR25 ;  /* 0x0000001900097c82 */ /* 0x000ff60008000000 */
[----:B------:R-:W-:Y:S01]  /*49e0*/  @!UPT UIADD3 URZ, UPT, UPT, URZ, URZ, URZ ;  /* 0x000000fffffff290 */ /* 0x000fe2000fffe0ff */
[----:B------:R1:W-:Y:S01]  /*49f0*/  @!UP1 UTMALDG.3D [UR8], [UR20], desc[UR18] ;  /* 0x00001208140095b4 */ /* 0x0003e20008011000 */
[----:B------:R1:W-:Y:S02]  /*4a00*/  @!P4 SYNCS.ARRIVE.TRANS64.RED.A0TR RZ, [UR7+0x40], R21 ;  /* 0x00004015ffffc9a7 */ /* 0x0003e40008300407 */
[----:B-1----:R-:W-:Y:S01]  /*4a10*/  @!P1 ISETP.NE.AND P2, PT, R3, 0x1, PT ;  /* 0x000000010300980c */ /* 0x002fe20003f45270 */
[C---:B--2---:R-:W-:Y:S01]  /*4a20*/  @!P1 IMAD.HI.U32 R14, R13.reuse, R14, RZ ;  /* 0x0000000e0d0e9227 */ /* 0x044fe200078e00ff */
[----:B---3--:R-:W-:Y:S03]  /*4a30*/  @!P1 ISETP.NE.AND P0, PT, R10, 0x1, PT ;  /* 0x000000010a00980c */ /* 0x008fe60003f05270 */
[C---:B------:R-:W-:Y:S01]  /*4a40*/  @!P1 IMAD.HI.U32 R11, R8.reuse, R11, RZ ;  /* 0x0000000b080b9227 */ /* 0x040fe200078e00ff */
[----:B------:R-:W-:Y:S04]  /*4a50*/  @!P1 SHF.R.U32.HI R14, RZ, R15, R14 ;  /* 0x0000000fff0e9219 */ /* 0x000fe8000001160e */
[----:B-----5:R-:W-:Y:S01]  /*4a60*/  @!P1 SHF.R.U32.HI R9, RZ, R0, R11 ;  /* 0x00000000ff099219 */ /* 0x020fe2000001160b */
[----:B------:R-:W-:Y:S01]  /*4a70*/  SYNCS.ARRIVE.TRANS64.RED.A1T0 RZ, [UR14], RZ ;  /* 0x000000ffffff79a7 */ /* 0x000fe2000810040e */
[----:B------:R-:W-:Y:S02]  /*4a80*/  @!P1 SEL R14, R13, R14, !P2 ;  /* 0x0000000e0d0e9207 */ /* 0x000fe40005000000 */
[----:B------:R-:W-:Y:S01]  /*4a90*/  @!P1 SEL R9, R8, R9, !P0 ;  /* 0x0000000908099207 */ /* 0x000fe20004000000 */
[----:B------:R-:W1:Y:S04]  /*4aa0*/  SYNCS.PHASECHK.TRANS64.TRYWAIT P5, [UR7+0x68], R20 ;  /* 0x00006814ff0075a7 */ /* 0x000e6800080a1107 */
[----:B------:R-:W-:Y:S02]  /*4ab0*/  @!P1 IMAD.IADD R0, R9, 0x1, -R14 ;  /* 0x0000000109009824 */ /* 0x000fe400078e0a0e */
[----:B------:R-:W-:Y:S02]  /*4ac0*/  @!P1 IMAD.IADD R9, R14, 0x1, -R9 ;  /* 0x000000010e099824 */ /* 0x000fe400078e0a09 */
[----:B------:R-:W-:Y:S02]  /*4ad0*/  @!P1 IMAD R13, R0, R3, R13 ;  /* 0x00000003000d9224 */ /* 0x000fe400078e020d */
[----:B------:R-:W-:Y:S01]  /*4ae0*/  @!P1 IMAD R8, R9, R10, R8 ;  /* 0x0000000a09089224 */ /* 0x000fe200078e0208 */
[----:B-1----:R-:W-:Y:S06]  /*4af0*/  @!P5 BRA `(.L_x_78) ;  /* 0x000000900034d947 */ /* 0x002fec0003800000 */
.L_x_202:
[----:B-1----:R-:W-:Y:S01]  /*4b00*/  @!P4 IADD3 R3, P0, PT, R32, 0x580, RZ ;  /* 0x000005802003c810 */ /* 0x002fe20007f1e0ff */
[----:B------:R-:W-:Y:S01]  /*4b10*/  VOTEU.ALL UP1, P4 ;  /* 0x0000000000ff7886 */ /* 0x000fe20002020000 */
[----:B------:R-:W-:Y:S01]  /*4b20*/  UMOV UR18, 0x0 ;  /* 0x0000000000127882 */ /* 0x000fe20000000000 */
[----:B------:R-:W-:Y:S01]  /*4b30*/  UMOV UR19, 0x10000000 ;  /* 0x1000000000137882 */ /* 0x000fe20000000000 */
[----:B------:R-:W-:Y:S01]  /*4b40*/  @!P4 R2UR UR9, R3 ;  /* 0x000000000309c2ca */ /* 0x000fe200000e0000 */
[----:B------:R-:W-:Y:S01]  /*4b50*/  @!P4 IMAD.X R0, RZ, RZ, R33, P0 ;  /* 0x000000ffff00c224 */ /* 0x000fe200000e0621 */
[----:B------:R-:W-:Y:S01]  /*4b60*/  @!UP1 UIADD3 UR10, UPT, UPT, UR42, 0xe0, URZ ;  /* 0x000000e02a0a9890 */ /* 0x000fe2000fffe0ff */
[----:B------:R-:W-:Y:S01]  /*4b70*/  ISETP.NE.AND P0, PT, R30, 0x2, PT ;  /* 0x000000021e00780c */ /* 0x000fe20003f05270 */
[----:B------:R-:W-:Y:S01]  /*4b80*/  UMOV UR11, UR43 ;  /* 0x0000002b000b7c82 */ /* 0x000fe20008000000 */
[----:B------:R-:W-:Y:S01]  /*4b90*/  UMOV UR12, UR36 ;  /* 0x00000024000c7c82 */ /* 0x000fe20008000000 */
[----:B------:R-:W-:Y:S01]  /*4ba0*/  @!P4 R2UR UR8, R0 ;  /* 0x000000000008c2ca */ /* 0x000fe200000e0000 */
[----:B------:R-:W-:Y:S01]  /*4bb0*/  IMAD.IADD R20, R8, 0x1, R102 ;  /* 0x0000000108147824 */ /* 0x000fe200078e0266 */
[----:B------:R-:W-:Y:S01]  /*4bc0*/  @P3 R2UR UR36, R28 ;  /* 0x000000001c2432ca */ /* 0x000fe200000e0000 */
[----:B------:R-:W-:Y:S01]  /*4bd0*/  IMAD.IADD R21, R13, 0x1, R104 ;  /* 0x000000010d157824 */ /* 0x000fe200078e0268 */
[----:B------:R-:W-:Y:S02]  /*4be0*/  SEL R0, RZ, 0x1, P0 ;  /* 0x00000001ff007807 */ /* 0x000fe40000000000 */
[----:B------:R-:W-:Y:S01]  /*4bf0*/  SEL R30, R30, RZ, P0 ;  /* 0x000000ff1e1e7207 */ /* 0x000fe20000000000 */
[----:B------:R-:W-:Y:S01]  /*4c00*/  IMAD.U32 R10, RZ, RZ, UR9 ;  /* 0x00000009ff0a7e24 */ /* 0x000fe2000f8e00ff */
[----:B------:R-:W-:Y:S01]  /*4c10*/  UMOV UR9, UR17 ;  /* 0x0000001100097c82 */ /* 0x000fe20008000000 */
[----:B------:R-:W-:Y:S03]  /*4c20*/  LOP3.LUT R29, R29, R0, RZ, 0x3c, !PT ;  /* 0x000000001d1d7212 */ /* 0x000fe600078e3cff */
[----:B------:R-:W-:Y:S01]  /*4c30*/  @!P4 R2UR UR14, R10 ;  /* 0x000000000a0ec2ca */ /* 0x000fe200000e0000 */
[----:B------:R-:W-:Y:S01]  /*4c40*/  IMAD.U32 R11, RZ, RZ, UR8 ;  /* 0x00000008ff0b7e24 */ /* 0x000fe2000f8e00ff */
[----:B------:R-:W-:Y:S01]  /*4c50*/  @!UP1 UIADD3 UR8, UPT, UPT, UR7, 0xc400, URZ ;  /* 0x0000c40007089890 */ /* 0x000fe2000fffe0ff */
[----:B------:R-:W-:Y:S03]  /*4c60*/  VOTEU.ALL UP1, P4 ;  /* 0x0000000000ff7886 */ /* 0x000fe60002020000 */
[----:B------:R-:W-:Y:S11]  /*4c70*/  @!P4 R2UR UR15, R11 ;  /* 0x000000000b0fc2ca */ /* 0x000ff600000e0000 */
[----:B------:R-:W-:Y:S02]  /*4c80*/  @!UPT UIADD3 URZ, UPT, UPT, URZ, URZ, URZ ;  /* 0x000000fffffff290 */ /* 0x000fe4000fffe0ff */
[----:B------:R2:W-:Y:S01]  /*4c90*/  @!UP1 UTMALDG.3D [UR8], [UR14], desc[UR18] ;  /* 0x000012080e0095b4 */ /* 0x0005e20008011000 */
[----:B------:R2:W-:Y:S01]  /*4ca0*/  @!P4 SYNCS.ARRIVE.TRANS64.RED.A0TR RZ, [UR7+0x48], R23 ;  /* 0x00004817ffffc9a7 */ /* 0x0005e20008300407 */
[----:B------:R-:W-:Y:S01]  /*4cb0*/  UPLOP3.LUT UP1, UPT, UPT, UPT, UPT, 0x80, 0x8 ;  /* 0x000000000008789c */ /* 0x000fe20003f2f070 */
[----:B------:R-:W-:Y:S01]  /*4cc0*/  SYNCS.ARRIVE.TRANS64.RED.A1T0 RZ, [UR13], RZ ;  /* 0x000000ffffff79a7 */ /* 0x000fe2000810040d */
[----:B------:R-:W-:Y:S09]  /*4cd0*/  @P3 BRA `(.L_x_79) ;  /* 0xffffffec00103947 */ /* 0x000ff2000383ffff */
[----:B------:R-:W1:Y:S02]  /*4ce0*/  SYNCS.PHASECHK.TRANS64.TRYWAIT P0, [UR7+0x50], R12 ;  /* 0x0000500cff0075a7 */ /* 0x000e640008001107 */
[----:B-1----:R-:W-:Y:S05]  /*4cf0*/  @!P0 BRA `(.L_x_80) ;  /* 0x0000008c00cc8947 */ /* 0x002fea0003800000 */
.L_x_204:
[----:B------:R-:W3:Y:S02]  /*4d00*/  SYNCS.PHASECHK.TRANS64.TRYWAIT P0, [UR7+0x58], R12 ;  /* 0x0000580cff0075a7 */ /* 0x000ee40008001107 */
[----:B---3--:R-:W-:Y:S05]  /*4d10*/  @!P0 BRA `(.L_x_81) ;  /* 0x0000008c00dc8947 */ /* 0x008fea0003800000 */
.L_x_206:
[----:B------:R-:W3:Y:S01]  /*4d20*/  SYNCS.PHASECHK.TRANS64.TRYWAIT P0, [UR7+0x60], R12 ;  /* 0x0000600cff0075a7 */ /* 0x000ee20008001107 */
[----:B------:R-:W-:Y:S01]  /*4d30*/  HFMA2 R0, -RZ, RZ, 0, 5.9604644775390625e-08 ;  /* 0x00000001ff007431 */ /* 0x000fe200000001ff */
[----:B---3--:R-:W-:Y:S06]  /*4d40*/  @!P0 BRA `(.L_x_82) ;  /* 0x0000008c00e88947 */ /* 0x008fec0003800000 */
.L_x_208:
[----:B------:R-:W-:Y:S02]  /*4d50*/  MOV R2, UR7 ;  /* 0x0000000700027c02 */ /* 0x000fe40008000f00 */
[----:B-1----:R-:W-:-:S07]  /*4d60*/  SHF.L.U32 R3, R0, 0x1f, RZ ;  /* 0x0000001f00037819 */ /* 0x002fce00000006ff */
.L_x_83:
[----:B-1----:R1:W3:Y:S02]  /*4d70*/  SYNCS.PHASECHK.TRANS64.TRYWAIT P0, [R2+URZ+0x68], R3 ;  /* 0x00006803020075a7 */ /* 0x0022e400080011ff */
[----:B---3--:R-:W-:Y:S05]  /*4d80*/  @!P0 NANOSLEEP.SYNCS 0x989680 ;  /* 0x009896800000895d */ /* 0x008fea0003900000 */
[----:B------:R-:W3:Y:S02]  /*4d90*/  @!P0 SYNCS.PHASECHK.TRANS64 P0, [R2+URZ+0x68], R3 ;  /* 0x00006803020085a7 */ /* 0x000ee400080010ff */
[----:B--23--:R-:W-:Y:S05]  /*4da0*/  @P0 EXIT ;  /* 0x000000000000094d */ /* 0x00cfea0003800000 */
[----:B------:R-:W-:Y:S05]  /*4db0*/  BRA `(.L_x_83) ;  /* 0xfffffffc00ec7947 */ /* 0x000fea000383ffff */
.L_x_64:
[----:B------:R-:W-:-:S06]  /*4dc0*/  UISETP.GE.AND UP1, UPT, UR8, 0x4, UPT ;  /* 0x000000040800788c */ /* 0x000fcc000bf26270 */
[----:B------:R-:W-:-:S13]  /*4dd0*/  PLOP3.LUT P0, PT, PT, PT, UP1, 0x80, 0x8 ;  /* 0x000000000008781c */ /* 0x000fda0003f0f018 */
[----:B------:R-:W-:Y:S05]  /*4de0*/  @!P0 EXIT ;  /* 0x000000000000894d */ /* 0x000fea0003800000 */
[----:B------:R-:W-:Y:S01]  /*4df0*/  BAR.SYNC.DEFER_BLOCKING 0x6, 0xa0 ;  /* 0x0182800000007b1d */ /* 0x000fe20000010000 */
[C---:B------:R-:W-:Y:S01]  /*4e00*/  IMAD.SHL.U32 R3, R117.reuse, 0x20, RZ ;  /* 0x0000002075037824 */ /* 0x040fe200078e00ff */
[C---:B------:R-:W-:Y:S01]  /*4e10*/  LOP3.LUT R109, R117.reuse, 0x1, RZ, 0xc0, !PT ;  /* 0x00000001756d7812 */ /* 0x040fe200078ec0ff */
[C---:B------:R-:W-:Y:S02]  /*4e20*/  IMAD.U32 R47, R117.reuse, 0x10000, RZ ;  /* 0x00010000752f7824 */ /* 0x040fe400078e00ff */
[----:B------:R-:W-:Y:S01]  /*4e30*/  IMAD.SHL.U32 R108, R117, 0x4, RZ ;  /* 0x00000004756c7824 */ /* 0x000fe200078e00ff */
[----:B------:R-:W-:Y:S02]  /*4e40*/  UMOV UR48, 0x400 ;  /* 0x0000040000307882 */ /* 0x000fe40000000000 */
[----:B------:R-:W1:Y:S01]  /*4e50*/  LDC R107, c[0x0][0x370] ;  /* 0x0000dc00ff6b7b82 */ /* 0x000e620000000800 */
[----:B------:R-:W-:Y:S01]  /*4e60*/  ULEA UR48, UR37, UR48, 0x18 ;  /* 0x0000003025307291 */ /* 0x000fe2000f8ec0ff */
[----:B------:R-:W-:Y:S01]  /*4e70*/  ISETP.NE.U32.AND P0, PT, R109, 0x1, PT ;  /* 0x000000016d00780c */ /* 0x000fe20003f05070 */
[----:B------:R-:W-:Y:S01]  /*4e80*/  IMAD.MOV.U32 R116, RZ, RZ, 0x2 ;  /* 0x00000002ff747424 */ /* 0x000fe200078e00ff */
[----:B------:R-:W-:Y:S01]  /*4e90*/  LOP3.LUT R5, R3, 0xe0, RZ, 0xc0, !PT ;  /* 0x000000e003057812 */ /* 0x000fe200078ec0ff */
[----:B------:R-:W-:Y:S01]  /*4ea0*/  UIADD3 UR4, UPT, UPT, UR48, 0x400, URZ ;  /* 0x0000040030047890 */ /* 0x000fe2000fffe0ff */
[----:B------:R-:W-:Y:S01]  /*4eb0*/  LOP3.LUT R47, R47, 0x600000, RZ, 0xc0, !PT ;  /* 0x006000002f2f7812 */ /* 0x000fe200078ec0ff */
[----:B------:R-:W-:Y:S01]  /*4ec0*/  IMAD.MOV.U32 R115, RZ, RZ, 0x4 ;  /* 0x00000004ff737424 */ /* 0x000fe200078e00ff */
[----:B------:R-:W2:Y:S01]  /*4ed0*/  LDC R42, c[0x0][0xb0c] ;  /* 0x0002c300ff2a7b82 */ /* 0x000ea20000000800 */
[----:B------:R-:W-:Y:S01]  /*4ee0*/  R2P PR, R117, 0x6 ;  /* 0x0000000675007804 */ /* 0x000fe20000000000 */
[----:B------:R-:W-:Y:S01]  /*4ef0*/  IMAD.MOV.U32 R44, RZ, RZ, RZ ;  /* 0x000000ffff2c7224 */ /* 0x000fe200078e00ff */
[----:B------:R-:W-:Y:S01]  /*4f00*/  LOP3.LUT R108, R5, 0x1c, R108, 0xf8, !PT ;  /* 0x0000001c056c7812 */ /* 0x000fe200078ef86c */
[----:B------:R-:W-:Y:S01]  /*4f10*/  IMAD.MOV.U32 R114, RZ, RZ, RZ ;  /* 0x000000ffff727224 */ /* 0x000fe200078e00ff */
[----:B------:R-:W-:Y:S01]  /*4f20*/  P2R R2, PR, RZ, 0x1 ;  /* 0x00000001ff027803 */ /* 0x000fe20000000000 */
[----:B------:R-:W-:Y:S01]  /*4f30*/  IMAD.MOV.U32 R120, RZ, RZ, RZ ;  /* 0x000000ffff787224 */ /* 0x000fe200078e00ff */
[----:B------:R-:W-:Y:S01]  /*4f40*/  LOP3.LUT R108, R108, 0xf00, R3, 0xf8, !PT ;  /* 0x00000f006c6c7812 */ /* 0x000fe200078ef803 */
[----:B------:R-:W4:Y:S01]  /*4f50*/  LDC R105, c[0x0][0xb20] ;  /* 0x0002c800ff697b82 */ /* 0x000f220000000800 */
[----:B------:R-:W3:Y:S01]  /*4f60*/  LDS R0, [UR48+0x110] ;  /* 0x00011030ff007984 */ /* 0x000ee20008000800 */
[----:B------:R-:W-:Y:S01]  /*4f70*/  LOP3.LUT R117, R117, 0x60, RZ, 0xc0, !PT ;  /* 0x0000006075757812 */ /* 0x000fe200078ec0ff */
[----:B------:R-:W-:Y:S01]  /*4f80*/  IMAD.MOV.U32 R113, RZ, RZ, RZ ;  /* 0x000000ffff717224 */ /* 0x000fe200078e00ff */
[----:B------:R-:W-:Y:S01]  /*4f90*/  SEL R116, R116, 0xfffffffe, !P1 ;  /* 0xfffffffe74747807 */ /* 0x000fe20004800000 */
[----:B------:R-:W-:Y:S01]  /*4fa0*/  IMAD.U32 R111, RZ, RZ, UR4 ;  /* 0x00000004ff6f7e24 */ /* 0x000fe2000f8e00ff */
[----:B------:R-:W-:Y:S01]  /*4fb0*/  SEL R115, R115, 0xfffffffc, !P2 ;  /* 0xfffffffc73737807 */ /* 0x000fe20005000000 */
[----:B------:R-:W1:Y:S01]  /*4fc0*/  LDCU.64 UR52, c[0x0][0x348] ;  /* 0x00006900ff3477ac */ /* 0x000e620008000a00 */
[----:B------:R-:W1:Y:S01]  /*4fd0*/  LDC R41, c[0x0][0xb30] ;  /* 0x0002cc00ff297b82 */ /* 0x000e620000000800 */
[----:B------:R-:W1:Y:S01]  /*4fe0*/  LDCU.64 UR38, c[0x0][0x888] ;  /* 0x00011100ff2677ac */ /* 0x000e620008000a00 */
[----:B------:R-:W1:Y:S06]  /*4ff0*/  LDCU.64 UR44, c[0x0][0x890] ;  /* 0x00011200ff2c77ac */ /* 0x000e6c0008000a00 */
[----:B------:R-:W1:Y:S01]  /*5000*/  LDC.64 R100, c[0x0][0xb10] ;  /* 0x0002c400ff647b82 */ /* 0x000e620000000a00 */
[----:B------:R-:W-:Y:S01]  /*5010*/  UMOV UR49, URZ ;  /* 0x000000ff00317c82 */ /* 0x000fe20008000000 */
[----:B------:R-:W-:-:S06]  /*5020*/  UMOV UR51, URZ ;  /* 0x000000ff00337c82 */ /* 0x000fcc0008000000 */
[----:B------:R-:W1:Y:S08]  /*5030*/  LDC.64 R38, c[0x0][0xb18] ;  /* 0x0002c600ff267b82 */ /* 0x000e700000000a00 */
[----:B------:R-:W1:Y:S08]  /*5040*/  LDC.64 R36, c[0x0][0xb28] ;  /* 0x0002ca00ff247b82 */ /* 0x000e700000000a00 */
[----:B------:R-:W1:Y:S01]  /*5050*/  LDC.64 R98, c[0x0][0x8b0] ;  /* 0x00022c00ff627b82 */ /* 0x000e620000000a00 */
[----:B---3--:R-:W-:-:S07]  /*5060*/  IMAD.IADD R47, R0, 0x1, R47 ;  /* 0x00000001002f7824 */ /* 0x008fce00078e022f */
[----:B------:R-:W3:Y:S08]  /*5070*/  LDC.64 R96, c[0x0][0x8a8] ;  /* 0x00022a00ff607b82 */ /* 0x000ef00000000a00 */
[----:B--2-4-:R-:W1:Y:S02]  /*5080*/  LDC R106, c[0x0][0x374] ;  /* 0x0000dd00ff6a7b82 */ /* 0x014e640000000800 */
.L_x_159:
[C---:B------:R-:W-:Y:S02]  /*5090*/  LEA R0, R120.reuse, UR48, 0x3 ;  /* 0x0000003078007c11 */ /* 0x040fe4000f8e18ff */
[----:B------:R-:W-:Y:S02]  /*50a0*/  SHF.L.U32 R3, R113, 0x1f, RZ ;  /* 0x0000001f71037819 */ /* 0x000fe400000006ff */
[----:B------:R-:W-:Y:S02]  /*50b0*/  LEA R16, R120, UR48, 0x4 ;  /* 0x0000003078107c11 */ /* 0x000fe4000f8e20ff */
[----:B------:R-:W2:Y:S02]  /*50c0*/  SYNCS.PHASECHK.TRANS64.TRYWAIT P0, [R0+URZ+0x80], R3 ;  /* 0x00008003000075a7 */ /* 0x000ea400080011ff */
[----:B--2---:R-:W-:Y:S05]  /*50d0*/  @!P0 BRA `(.L_x_84) ;  /* 0x0000008c001c8947 */ /* 0x004fea0003800000 */
.L_x_209:
[----:B------:R-:W4:Y:S01]  /*50e0*/  LDC.64 R12, c[0x0][0xb10] ;  /* 0x0002c400ff0c7b82 */ /* 0x000f220000000a00 */
[----:B------:R-:W3:Y:S01]  /*50f0*/  LDS.128 R16, [R16+0xf0] ;  /* 0x0000f00010107984 */ /* 0x000ee20000000c00 */
[----:B-1----:R-:W-:Y:S01]  /*5100*/  ISETP.NE.AND P1, PT, R41, 0x1, PT ;  /* 0x000000012900780c */ /* 0x002fe20003f25270 */
[----:B--2---:R-:W-:Y:S01]  /*5110*/  VIADD R0, R0, 0x90 ;  /* 0x0000009000007836 */ /* 0x004fe20000000000 */
[----:B------:R-:W-:Y:S04]  /*5120*/  ISETP.GE.AND P0, PT, R40, 0x1, PT ;  /* 0x000000012800780c */ /* 0x000fe80003f06270 */
[----:B------:R-:W1:Y:S01]  /*5130*/  LDC.64 R10, c[0x0][0xb18] ;  /* 0x0002c600ff0a7b82 */ /* 0x000e620000000a00 */
[----:B------:R-:W-:Y:S01]  /*5140*/  PRMT R0, RZ, 0x654, R0 ;  /* 0x00000654ff007816 */ /* 0x000fe20000000000 */
[----:B------:R-:W-:Y:S01]  /*5150*/  @!PT LDS RZ, [RZ] ;  /* 0x00000000fffff984 */ /* 0x000fe20000000800 */
[----:B------:R-:W-:Y:S01]  /*5160*/  @!PT LDS RZ, [RZ] ;  /* 0x00000000fffff984 */ /* 0x000fe20000000800 */
[----:B------:R-:W-:Y:S01]  /*5170*/  @!PT LDS RZ, [RZ] ;  /* 0x00000000fffff984 */ /* 0x000fe20000000800 */
[----:B------:R-:W-:Y:S01]  /*5180*/  @!PT LDS RZ, [RZ] ;  /* 0x00000000fffff984 */ /* 0x000fe20000000800 */
[----:B------:R2:W-:Y:S06]  /*5190*/  MEMBAR.ALL.CTA ;  /* 0x0000000000007992 */ /* 0x0005ec0000008000 */
[----:B--2---:R-:W2:Y:S01]  /*51a0*/  FENCE.VIEW.ASYNC.S ;  /* 0x00000000000073c6 */ /* 0x004ea20000000000 */
[----:B------:R-:W1:Y:S08]  /*51b0*/  @!P1 LDC R14, c[0x0][0xb20] ;  /* 0x0002c800ff0e9b82 */ /* 0x000e700000000800 */
[----:B------:R-:W1:Y:S01]  /*51c0*/  @!P1 LDC R9, c[0x0][0xb0c] ;  /* 0x0002c300ff099b82 */ /* 0x000e620000000800 */
[----:B--2---:R2:W-:Y:S01]  /*51d0*/  SYNCS.ARRIVE.TRANS64.RED.A1T0 RZ, [R0+URZ], RZ ;  /* 0x000000ff00ff79a7 */ /* 0x0045e200081004ff */
[----:B---3--:R-:W-:Y:S04]  /*51e0*/  LOP3.LUT P4, RZ, R18, 0x1, RZ, 0xc0, !PT ;  /* 0x0000000112ff7812 */ /* 0x008fe8000788c0ff */
[----:B------:R-:W-:Y:S09]  /*51f0*/  P2R R118, PR, RZ, 0x10 ;  /* 0x00000010ff767803 */ /* 0x000ff20000000000 */
[----:B------:R-:W-:Y:S02]  /*5200*/  @P4 MOV R45, R16 ;  /* 0x00000010002d4202 */ /* 0x000fe40000000f00 */
[----:B------:R-:W-:Y:S01]  /*5210*/  @P4 LOP3.LUT R43, R17, 0xffff, RZ, 0xc0, !PT ;  /* 0x0000ffff112b4812 */ /* 0x000fe200078ec0ff */
[----:B--2-4-:R-:W-:Y:S06]  /*5220*/  @!P0 BRA `(.L_x_85) ;  /* 0x0000000000a48947 */ /* 0x014fec0003800000 */
[----:B------:R-:W-:Y:S01]  /*5230*/  IMAD.HI.U32 R24, R106, R39, RZ ;  /* 0x000000276a187227 */ /* 0x000fe200078e00ff */
[----:B------:R-:W-:Y:S02]  /*5240*/  ISETP.NE.AND P0, PT, R38, 0x1, PT ;  /* 0x000000012600780c */ /* 0x000fe40003f05270 */
[----:B------:R-:W-:Y:S01]  /*5250*/  ISETP.NE.AND P2, PT, R40, 0x1, PT ;  /* 0x000000012800780c */ /* 0x000fe20003f45270 */
[-C--:B------:R-:W-:Y:S01]  /*5260*/  IMAD.HI.U32 R22, R107, R100.reuse, RZ ;  /* 0x000000646b167227 */ /* 0x080fe200078e00ff */
[----:B------:R-:W-:Y:S02]  /*5270*/  SHF.R.U32.HI R23, RZ, R105, R24 ;  /* 0x00000069ff177219 */ /* 0x000fe40000011618 */
[----:B------:R-:W-:Y:S01]  /*5280*/  ISETP.NE.AND P3, PT, R42, 0x1, PT ;  /* 0x000000012a00780c */ /* 0x000fe20003f65270 */
[----:B------:R-:W-:Y:S01]  /*5290*/  IMAD.HI.U32 R28, R43, R39, RZ ;  /* 0x000000272b1c7227 */ /* 0x000fe200078e00ff */
[----:B------:R-:W-:Y:S02]  /*52a0*/  SHF.R.U32.HI R22, RZ, R101, R22 ;  /* 0x00000065ff167219 */ /* 0x000fe40000011616 */
[----:B------:R-:W-:Y:S01]  /*52b0*/  SEL R3, R106, R23, !P0 ;  /* 0x000000176a037207 */ /* 0x000fe20004000000 */
[----:B------:R-:W-:Y:S01]  /*52c0*/  IMAD.HI.U32 R26, R45, R100, RZ ;  /* 0x000000642d1a7227 */ /* 0x000fe200078e00ff */
[----:B------:R-:W-:Y:S03]  /*52d0*/  SEL R7, R107, R22, !P3 ;  /* 0x000000166b077207 */ /* 0x000fe60005800000 */
[-C--:B------:R-:W-:Y:S01]  /*52e0*/  IMAD.HI.U32 R22, R3, R36.reuse, RZ ;  /* 0x0000002403167227 */ /* 0x080fe200078e00ff */
[----:B------:R-:W-:Y:S03]  /*52f0*/  SHF.R.U32.HI R26, RZ, R101, R26 ;  /* 0x00000065ff1a7219 */ /* 0x000fe6000001161a */
[----:B------:R-:W-:Y:S01]  /*5300*/  IMAD.HI.U32 R24, R7, R36, RZ ;  /* 0x0000002407187227 */ /* 0x000fe200078e00ff */
[----:B------:R-:W-:Y:S02]  /*5310*/  @P2 SHF.R.U32.HI R3, RZ, R37, R22 ;  /* 0x00000025ff032219 */ /* 0x000fe40000011616 */
[----:B------:R-:W-:Y:S02]  /*5320*/  SHF.R.U32.HI R22, RZ, R105, R28 ;  /* 0x00000069ff167219 */ /* 0x000fe4000001161c */
[----:B------:R-:W-:Y:S01]  /*5330*/  @P2 SHF.R.U32.HI R7, RZ, R37, R24 ;  /* 0x00000025ff072219 */ /* 0x000fe20000011618 */
[C---:B------:R-:W-:Y:S01]  /*5340*/  IMAD R2, R40.reuse, R3, RZ ;  /* 0x0000000328027224 */ /* 0x040fe200078e02ff */
[----:B------:R-:W-:Y:S02]  /*5350*/  SEL R5, R43, R22, !P0 ;  /* 0x000000162b057207 */ /* 0x000fe40004000000 */
[----:B------:R-:W-:Y:S01]  /*5360*/  SEL R3, R45, R26, !P3 ;  /* 0x0000001a2d037207 */ /* 0x000fe20005800000 */
[----:B------:R-:W-:Y:S01]  /*5370*/  IMAD R4, R40, R7, RZ ;  /* 0x0000000728047224 */ /* 0x000fe200078e02ff */
[C---:B------:R-:W-:Y:S01]  /*5380*/  ISETP.GE.AND P0, PT, R5.reuse, R2, PT ;  /* 0x000000020500720c */ /* 0x040fe20003f06270 */
[----:B------:R-:W-:Y:S03]  /*5390*/  IMAD.HI.U32 R6, R5, R36, RZ ;  /* 0x0000002405067227 */ /* 0x000fe600078e00ff */
[----:B------:R-:W-:Y:S01]  /*53a0*/  ISETP.GE.OR P0, PT, R3, R4, P0 ;  /* 0x000000040300720c */ /* 0x000fe20000706670 */
[----:B------:R-:W-:Y:S01]  /*53b0*/  IMAD.MOV R4, RZ, RZ, -R3 ;  /* 0x000000ffff047224 */ /* 0x000fe200078e0a03 */
[-C--:B------:R-:W-:Y:S03]  /*53c0*/  SHF.R.U32.HI R6, RZ, R37.reuse, R6 ;  /* 0x00000025ff067219 */ /* 0x080fe60000011606 */
[----:B------:R-:W-:Y:S01]  /*53d0*/  IMAD R45, R42, R4, R45 ;  /* 0x000000042a2d7224 */ /* 0x000fe200078e022d */
[----:B------:R-:W-:Y:S05]  /*53e0*/  SEL R15, R5, R6, !P2 ;  /* 0x00000006050f7207 */ /* 0x000fea0005000000 */
[----:B------:R-:W-:Y:S02]  /*53f0*/  IMAD.MOV R6, RZ, RZ, -R15 ;  /* 0x000000ffff067224 */ /* 0x000fe400078e0a0f */
[C---:B------:R-:W-:Y:S04]  /*5400*/  @!P0 IMAD.HI.U32 R2, R3.reuse, R36, RZ ;  /* 0x0000002403028227 */ /* 0x040fe800078e00ff */
[----:B------:R-:W-:Y:S01]  /*5410*/  IMAD R6, R40, R6, R5 ;  /* 0x0000000628067224 */ /* 0x000fe200078e0205 */
[----:B------:R-:W-:Y:S04]  /*5420*/  @!P0 SHF.R.U32.HI R2, RZ, R37, R2 ;  /* 0x00000025ff028219 */ /* 0x000fe80000011602 */
[----:B------:R-:W-:Y:S02]  /*5430*/  @!P0 SEL R0, R3, R2, !P2 ;  /* 0x0000000203008207 */ /* 0x000fe40005000000 */
[----:B------:R-:W-:Y:S02]  /*5440*/  IADD3 R2, PT, PT, -R5, RZ, RZ ;  /* 0x000000ff05027210 */ /* 0x000fe40007ffe1ff */
[----:B------:R-:W-:Y:S01]  /*5450*/  @!P0 IADD3 R8, PT, PT, R15, -R0, RZ ;  /* 0x800000000f088210 */ /* 0x000fe20007ffe0ff */
[----:B------:R-:W-:Y:S02]  /*5460*/  @!P0 IMAD R0, R7, R6, R0 ;  /* 0x0000000607008224 */ /* 0x000fe400078e0200 */
[----:B------:R-:W-:Y:S02]  /*5470*/  IMAD R43, R38, R2, R43 ;  /* 0x00000002262b7224 */ /* 0x000fe400078e022b */
[----:B------:R-:W-:Y:S02]  /*5480*/  @!P0 IMAD R5, R8, R40, R3 ;  /* 0x0000002808058224 */ /* 0x000fe400078e0203 */
[----:B------:R-:W-:Y:S04]  /*5490*/  @!P0 IMAD.MOV.U32 R3, RZ, RZ, R0 ;  /* 0x000000ffff038224 */ /* 0x000fe800078e0000 */
[----:B------:R-:W-:Y:S02]  /*54a0*/  IMAD R45, R3, R42, R45 ;  /* 0x0000002a032d7224 */ /* 0x000fe400078e022d */
[----:B------:R-:W-:Y:S07]  /*54b0*/  IMAD R43, R5, R38, R43 ;  /* 0x00000026052b7224 */ /* 0x000fee00078e022b */
.L_x_85:
[----:B-1----:R-:W-:Y:S01]  /*54c0*/  @!P1 ISETP.NE.AND P0, PT, R10, 0x1, PT ;  /* 0x000000010a00980c */ /* 0x002fe20003f05270 */
[----:B------:R-:W-:Y:S01]  /*54d0*/  @!P1 IMAD.HI.U32 R3, R43, R11, RZ ;  /* 0x0000000b2b039227 */ /* 0x000fe200078e00ff */
[----:B------:R-:W-:Y:S01]  /*54e0*/  R2UR UR42, R21 ;  /* 0x00000000152a72ca */ /* 0x000fe200000e0000 */
[----:B------:R-:W-:Y:S01]  /*54f0*/  BSSY.RECONVERGENT B6, `(.L_x_86) ;  /* 0x0000031000067945 */ /* 0x000fe20003800200 */
[----:B------:R-:W-:Y:S01]  /*5500*/  R2UR UR41, R20 ;  /* 0x00000000142972ca */ /* 0x000fe200000e0000 */
[----:B------:R-:W-:Y:S01]  /*5510*/  @!P1 IMAD.HI.U32 R0, R45, R12, RZ ;  /* 0x0000000c2d009227 */ /* 0x000fe200078e00ff */
[----:B------:R-:W-:Y:S02]  /*5520*/  @!P1 SHF.R.U32.HI R2, RZ, R14, R3 ;  /* 0x0000000eff029219 */ /* 0x000fe40000011603 */
[----:B------:R-:W-:Y:S01]  /*5530*/  @!P1 ISETP.NE.AND P2, PT, R9, 0x1, PT ;  /* 0x000000010900980c */ /* 0x000fe20003f45270 */
[----:B------:R-:W-:Y:S01]  /*5540*/  VIADD R120, R120, 0x1 ;  /* 0x0000000178787836 */ /* 0x000fe20000000000 */
[----:B------:R-:W-:Y:S02]  /*5550*/  @!P1 SEL R2, R43, R2, !P0 ;  /* 0x000000022b029207 */ /* 0x000fe40004000000 */
[----:B------:R-:W-:Y:S02]  /*5560*/  @!P1 SHF.R.U32.HI R0, RZ, R13, R0 ;  /* 0x0000000dff009219 */ /* 0x000fe40000011600 */
[----:B------:R-:W-:Y:S01]  /*5570*/  LOP3.LUT P0, RZ, R111, 0x3f0, RZ, 0xc0, !PT ;  /* 0x000003f06fff7812 */ /* 0x000fe2000780c0ff */
[----:B------:R-:W-:Y:S01]  /*5580*/  USHF.L.U32 UR42, UR42, 0x7, URZ ;  /* 0x000000072a2a7899 */ /* 0x000fe200080006ff */
[----:B------:R-:W-:Y:S01]  /*5590*/  @!P1 SEL R3, R45, R0, !P2 ;  /* 0x000000002d039207 */ /* 0x000fe20005000000 */
[----:B------:R-:W-:Y:S01]  /*55a0*/  USHF.L.U32 UR41, UR41, 0x8, URZ ;  /* 0x0000000829297899 */ /* 0x000fe200080006ff */
[----:B------:R-:W-:Y:S03]  /*55b0*/  @P4 SHF.R.U32.HI R112, RZ, 0x10, R17 ;  /* 0x00000010ff704819 */ /* 0x000fe60000011611 */
[----:B------:R-:W-:Y:S02]  /*55c0*/  @!P1 IMAD.IADD R0, R2, 0x1, -R3 ;  /* 0x0000000102009824 */ /* 0x000fe400078e0a03 */
[----:B------:R-:W-:Y:S02]  /*55d0*/  @!P1 IMAD.IADD R2, R3, 0x1, -R2 ;  /* 0x0000000103029824 */ /* 0x000fe400078e0a02 */
[----:B------:R-:W-:Y:S02]  /*55e0*/  @!P1 IMAD R45, R0, R9, R45 ;  /* 0x00000009002d9224 */ /* 0x000fe400078e022d */
[----:B------:R-:W-:Y:S01]  /*55f0*/  @!P1 IMAD R43, R2, R10, R43 ;  /* 0x0000000a022b9224 */ /* 0x000fe200078e022b */
[----:B------:R-:W-:Y:S06]  /*5600*/  @!P0 BRA `(.L_x_87) ;  /* 0x00000000007c8947 */ /* 0x000fec0003800000 */
[----:B------:R-:W1:Y:S01]  /*5610*/  LDCU.64 UR8, c[0x4][0x80] ;  /* 0x01001000ff0877ac */ /* 0x000e620008000a00 */
[----:B------:R-:W-:Y:S01]  /*5620*/  MOV R2, 0x0 ;  /* 0x0000000000027802 */ /* 0x000fe20000000f00 */
[----:B------:R-:W-:Y:S02]  /*5630*/  HFMA2 R12, -RZ, RZ, 0, 5.9604644775390625e-08 ;  /* 0x00000001ff0c7431 */ /* 0x000fe400000001ff */
[----:B------:R-:W-:Y:S01]  /*5640*/  IMAD.MOV.U32 R8, RZ, RZ, 0x70 ;  /* 0x00000070ff087424 */ /* 0x000fe200078e00ff */
[----:B------:R2:W3:Y:S01]  /*5650*/  LDC.64 R14, c[0x4][R2] ;  /* 0x01000000020e7b82 */ /* 0x0004e20000000a00 */
[----:B------:R-:W4:Y:S01]  /*5660*/  LDCU.64 UR6, c[0x4][0x88] ;  /* 0x01001100ff0677ac */ /* 0x000f220008000a00 */
[----:B------:R-:W-:Y:S01]  /*5670*/  IMAD.MOV.U32 R13, RZ, RZ, RZ ;  /* 0x000000ffff0d7224 */ /* 0x000fe200078e00ff */
[----:B------:R-:W2:Y:S01]  /*5680*/  LDCU.64 UR4, c[0x4][0x8] ;  /* 0x01000100ff0477ac */ /* 0x000ea20008000a00 */
[----:B-1----:R-:W-:Y:S01]  /*5690*/  MOV R5, UR9 ;  /* 0x0000000900057c02 */ /* 0x002fe20008000f00 */
[----:B------:R-:W-:Y:S01]  /*56a0*/  IMAD.U32 R4, RZ, RZ, UR8 ;  /* 0x00000008ff047e24 */ /* 0x000fe2000f8e00ff */
[----:B----4-:R-:W-:Y:S01]  /*56b0*/  MOV R7, UR7 ;  /* 0x0000000700077c02 */ /* 0x010fe20008000f00 */
[----:B------:R-:W-:Y:S01]  /*56c0*/  IMAD.U32 R6, RZ, RZ, UR6 ;  /* 0x00000006ff067e24 */ /* 0x000fe2000f8e00ff */
[----:B--2---:R-:W-:Y:S01]  /*56d0*/  MOV R11, UR5 ;  /* 0x00000005000b7c02 */ /* 0x004fe20008000f00 */
[----:B------:R-:W-:Y:S02]  /*56e0*/  IMAD.U32 R10, RZ, RZ, UR4 ;  /* 0x00000004ff0a7e24 */ /* 0x000fe4000f8e00ff */
[----:B------:R-:W-:Y:S07]  /*56f0*/  LEPC R20, `(.L_x_88) ;  /* 0x000000001014794e */ /* 0x000fee0000000000 */
[----:B---3-5:R-:W-:Y:S05]  /*5700*/  CALL.ABS.NOINC R14 ;  /* 0x000000000e007343 */ /* 0x028fea0003c00000 */
.L_x_88:
[----:B------:R-:W1:Y:S01]  /*5710*/  LDCU.64 UR8, c[0x4][0x80] ;  /* 0x01001000ff0877ac */ /* 0x000e620008000a00 */
[----:B------:R-:W2:Y:S01]  /*5720*/  LDC.64 R2, c[0x4][R2] ;  /* 0x0100000002027b82 */ /* 0x000ea20000000a00 */
[----:B------:R-:W-:Y:S02]  /*5730*/  HFMA2 R12, -RZ, RZ, 0, 5.9604644775390625e-08 ;  /* 0x00000001ff0c7431 */ /* 0x000fe400000001ff */
[----:B------:R-:W-:Y:S02]  /*5740*/  IMAD.MOV.U32 R8, RZ, RZ, 0x70 ;  /* 0x00000070ff087424 */ /* 0x000fe400078e00ff */
[----:B------:R-:W-:Y:S01]  /*5750*/  IMAD.MOV.U32 R13, RZ, RZ, RZ ;  /* 0x000000ffff0d7224 */ /* 0x000fe200078e00ff */
[----:B------:R-:W3:Y:S01]  /*5760*/  LDCU.64 UR6, c[0x4][0x88] ;  /* 0x01001100ff0677ac */ /* 0x000ee20008000a00 */
[----:B------:R-:W4:Y:S01]  /*5770*/  LDCU.64 UR4, c[0x4][0x8] ;  /* 0x01000100ff0477ac */ /* 0x000f220008000a00 */
[----:B-1----:R-:W-:Y:S02]  /*5780*/  MOV R4, UR8 ;  /* 0x0000000800047c02 */ /* 0x002fe40008000f00 */
[----:B------:R-:W-:Y:S02]  /*5790*/  MOV R5, UR9 ;  /* 0x0000000900057c02 */ /* 0x000fe40008000f00 */
[----:B---3--:R-:W-:Y:S01]  /*57a0*/  MOV R7, UR7 ;  /* 0x0000000700077c02 */ /* 0x008fe20008000f00 */
[----:B------:R-:W-:Y:S01]  /*57b0*/  IMAD.U32 R6, RZ, RZ, UR6 ;  /* 0x00000006ff067e24 */ /* 0x000fe2000f8e00ff */
[----:B----4-:R-:W-:Y:S01]  /*57c0*/  MOV R11, UR5 ;  /* 0x00000005000b7c02 */ /* 0x010fe20008000f00 */
[----:B------:R-:W-:Y:S02]  /*57d0*/  IMAD.U32 R10, RZ, RZ, UR4 ;  /* 0x00000004ff0a7e24 */ /* 0x000fe4000f8e00ff */
[----:B------:R-:W-:Y:S07]  /*57e0*/  LEPC R20, `(.L_x_87) ;  /* 0x000000001014794e */ /* 0x000fee0000000000 */
[----:B--2---:R-:W-:Y:S05]  /*57f0*/  CALL.ABS.NOINC R2 ;  /* 0x0000000002007343 */ /* 0x004fea0003c00000 */
.L_x_87:
[----:B------:R-:W-:Y:S05]  /*5800*/  BSYNC.RECONVERGENT B6 ;  /* 0x0000000000067941 */ /* 0x000fea0003800200 */
.L_x_86:
[----:B------:R-:W-:Y:S01]  /*5810*/  ISETP.NE.U32.AND P4, PT, R98, RZ, PT ;  /* 0x000000ff6200720c */ /* 0x000fe20003f85070 */
[----:B------:R-:W-:Y:S01]  /*5820*/  UISETP.NE.AND UP2, UPT, UR50, URZ, UPT ;  /* 0x000000ff3200728c */ /* 0x000fe2000bf45270 */
[----:B------:R-:W-:Y:S01]  /*5830*/  ISETP.NE.U32.AND P2, PT, RZ, UR38, PT ;  /* 0x00000026ff007c0c */ /* 0x000fe2000bf45070 */
[----:B------:R-:W-:Y:S01]  /*5840*/  UISETP.NE.U32.AND UP1, UPT, UR44, URZ, UPT ;  /* 0x000000ff2c00728c */ /* 0x000fe2000bf25070 */
[----:B------:R-:W-:Y:S01]  /*5850*/  ISETP.NE.AND.EX P4, PT, R99, RZ, PT, P4 ;  /* 0x000000ff6300720c */ /* 0x000fe20003f85340 */
[----:B------:R-:W-:Y:S01]  /*5860*/  UPLOP3.LUT UP0, UPT, UPT, UPT, UPT, 0x40, 0x4 ;  /* 0x000000000004789c */ /* 0x000fe20003f0e870 */
[----:B------:R-:W-:Y:S01]  /*5870*/  ISETP.NE.AND.EX P2, PT, RZ, UR39, PT, P2 ;  /* 0x00000027ff007c0c */ /* 0x000fe2000bf45320 */
[----:B------:R-:W-:Y:S01]  /*5880*/  UISETP.NE.AND.EX UP1, UPT, UR45, URZ, UPT, UP1 ;  /* 0x000000ff2d00728c */ /* 0x000fe2000bf25310 */
[----:B------:R-:W-:Y:S04]  /*5890*/  PLOP3.LUT P1, PT, PT, PT, UP2, 0x80, 0x8 ;  /* 0x000000000008781c */ /* 0x000fe80003f2f028 */
[----:B------:R-:W-:Y:S06]  /*58a0*/  @UP2 UPLOP3.LUT UP0, UPT, UPT, UPT, UP1, 0x80, 0x8 ;  /* 0x000000000008289c */ /* 0x000fec0003f0f010 */
[----:B------:R-:W-:Y:S01]  /*58b0*/  PLOP3.LUT P0, PT, PT, PT, UP0, 0x80, 0x8 ;  /* 0x000000000008781c */ /* 0x000fe20003f0f008 */
[----:B------:R-:W-:Y:S01]  /*58c0*/  @!UPT UIADD3 URZ, UPT, UPT, URZ, URZ, URZ ;  /* 0x000000fffffff290 */ /* 0x000fe2000fffe0ff */
[----:B------:R-:W-:Y:S11]  /*58d0*/  BRA.U !UP1, `(.L_x_89) ;  /* 0x0000000109387547 */ /* 0x000ff6000b800000 */
[----:B------:R-:W-:Y:S01]  /*58e0*/  UISETP.NE.U32.AND UP0, UPT, UR38, URZ, UPT ;  /* 0x000000ff2600728c */ /* 0x000fe2000bf05070 */
[----:B------:R-:W-:Y:S02]  /*58f0*/  HFMA2 R0, -RZ, RZ, 0, 5.9604644775390625e-08 ;  /* 0x00000001ff007431 */ /* 0x000fe400000001ff */
[----:B------:R-:W-:Y:S01]  /*5900*/  IMAD.MOV.U32 R103, RZ, RZ, 0x1 ;  /* 0x00000001ff677424 */ /* 0x000fe200078e00ff */
[----:B------:R-:W-:Y:S06]  /*5910*/  UISETP.NE.AND.EX UP0, UPT, UR39, URZ, UPT, UP0 ;  /* 0x000000ff2700728c */ /* 0x000fec000bf05300 */
[----:B------:R-:W-:Y:S05]  /*5920*/  PLOP3.LUT P3, PT, PT, PT, UP0, 0x80, 0x8 ;  /* 0x000000000008781c */ /* 0x000fea0003f6f008 */
[----:B------:R-:W1:Y:S01]  /*5930*/  @UP0 LDCU.64 UR6, c[0x0][0x888] ;  /* 0x00011100ff0607ac */ /* 0x000e620008000a00 */
[----:B------:R-:W-:Y:S07]  /*5940*/  @UP0 UIMAD UR4, UR36, UR44, URZ ;  /* 0x0000002c240402a4 */ /* 0x000fee000f8e02ff */
[----:B------:R-:W-:Y:S01]  /*5950*/  @!P3 PRMT R103, R0, 0x7610, R103 ;  /* 0x000076100067b816 */ /* 0x000fe20000000067 */
[----:B-1----:R-:W-:Y:S03]  /*5960*/  @UP0 UIMAD.WIDE UR6, UR4, 0x4, UR6 ;  /* 0x00000004040608a5 */ /* 0x002fe6000f8e0206 */
[----:B------:R-:W1:Y:S03]  /*5970*/  @!UP0 LDCU UR4, c[0x0][0x880] ;  /* 0x00011000ff0487ac */ /* 0x000e660008000800 */
[----:B------:R-:W-:Y:S01]  /*5980*/  IMAD.U32 R2, RZ, RZ, UR6 ;  /* 0x00000006ff027e24 */ /* 0x000fe2000f8e00ff */
[----:B------:R-:W-:Y:S05]  /*5990*/  MOV R3, UR7 ;  /* 0x0000000700037c02 */ /* 0x000fea0008000f00 */
[----:B-----5:R2:W5:Y:S02]  /*59a0*/  @P3 LDG.E R49, desc[UR46][R2.64] ;  /* 0x0000002e02313981 */ /* 0x020564000c1e1900 */
[----:B-12---:R-:W-:Y:S02]  /*59b0*/  @!P3 IMAD.U32 R49, RZ, RZ, UR4 ;  /* 0x00000004ff31be24 */ /* 0x006fe4000f8e00ff */
.L_x_89:
[----:B------:R-:W-:Y:S05]  /*59c0*/  @!P4 BRA `(.L_x_90) ;  /* 0x000000000020c947 */ /* 0x000fea0003800000 */
[----:B------:R-:W-:Y:S04]  /*59d0*/  ISETP.NE.U32.AND P3, PT, R96, RZ, PT ;  /* 0x000000ff6000720c */ /* 0x000fe80003f65070 */
[----:B------:R-:W-:Y:S11]  /*59e0*/  ISETP.NE.AND.EX P3, PT, R97, RZ, PT, P3 ;  /* 0x000000ff6100720c */ /* 0x000ff60003f65330 */
[----:B------:R-:W-:Y:S02]  /*59f0*/  @!UPT UIADD3 URZ, UPT, UPT, URZ, URZ, URZ ;  /* 0x000000fffffff290 */ /* 0x000fe4000fffe0ff */
[----:B------:R-:W1:Y:S01]  /*5a00*/  @P3 LDC.64 R2, c[0x0][0x8a8] ;  /* 0x00022a00ff023b82 */ /* 0x000e620000000a00 */
[----:B------:R-:W-:Y:S04]  /*5a10*/  @P3 IMAD R0, R98, UR36, RZ ;  /* 0x0000002462003c24 */ /* 0x000fe8000f8e02ff */
[----:B-1----:R-:W-:Y:S05]  /*5a20*/  @P3 IMAD.WIDE R2, R0, 0x4, R2 ;  /* 0x0000000400023825 */ /* 0x002fea00078e0202 */
[----:B-----5:R1:W5:Y:S02]  /*5a30*/  @P3 LDG.E R46, desc[UR46][R2.64] ;  /* 0x0000002e022e3981 */ /* 0x020364000c1e1900 */
[----:B-1----:R-:W2:Y:S02]  /*5a40*/  @!P3 LDC R46, c[0x0][0x8a0] ;  /* 0x00022800ff2ebb82 */ /* 0x002ea40000000800 */
.L_x_90:
[----:B-----5:R-:W-:Y:S01]  /*5a50*/  FSETP.NEU.AND P3, PT, R49, RZ, PT ;  /* 0x000000ff3100720b */ /* 0x020fe20003f6d000 */
[----:B------:R-:W-:Y:S01]  /*5a60*/  IMAD.SHL.U32 R129, R108, 0x4, RZ ;  /* 0x000000046c817824 */ /* 0x000fe200078e00ff */
[----:B------:R-:W-:Y:S01]  /*5a70*/  SEL R3, RZ, 0xffffffff, P2 ;  /* 0xffffffffff037807 */ /* 0x000fe20001000000 */
[----:B------:R-:W-:Y:S01]  /*5a80*/  IMAD.SHL.U32 R61, R115, 0x10, RZ ;  /* 0x00000010733d7824 */ /* 0x000fe200078e00ff */
[----:B------:R-:W-:Y:S01]  /*5a90*/  @P1 LOP3.LUT P2, RZ, R103, 0xff, RZ, 0xc0, !PT ;  /* 0x000000ff67ff1812 */ /* 0x000fe2000784c0ff */
[----:B------:R-:W-:Y:S01]  /*5aa0*/  VIADD R128, R129, UR48 ;  /* 0x0000003081807c36 */ /* 0x000fe20008000000 */
[----:B------:R-:W-:Y:S01]  /*5ab0*/  @P1 SEL R2, RZ, 0xffffffff, P3 ;  /* 0xffffffffff021807 */ /* 0x000fe20001800000 */
[----:B------:R-:W-:Y:S01]  /*5ac0*/  IMAD.MOV.U32 R131, RZ, RZ, -0x10 ;  /* 0xfffffff0ff837424 */ /* 0x000fe200078e00ff */
[----:B------:R-:W-:Y:S01]  /*5ad0*/  LEA R59, R44, UR48, 0x3 ;  /* 0x000000302c3b7c11 */ /* 0x000fe2000f8e18ff */
[----:B------:R-:W-:Y:S01]  /*5ae0*/  IMAD.SHL.U32 R63, R116, 0x10, RZ ;  /* 0x00000010743f7824 */ /* 0x000fe200078e00ff */
[----:B------:R-:W-:Y:S01]  /*5af0*/  @P0 SEL R2, R3, R2, !P2 ;  /* 0x0000000203020207 */ /* 0x000fe20005000000 */
[----:B------:R-:W-:Y:S01]  /*5b00*/  IMAD.IADD R124, R128, 0x1, R61 ;  /* 0x00000001807c7824 */ /* 0x000fe200078e023d */
[----:B------:R-:W-:Y:S01]  /*5b10*/  SHF.L.U32 R0, R114, 0x1f, RZ ;  /* 0x0000001f72007819 */ /* 0x000fe200000006ff */
[----:B------:R-:W-:Y:S01]  /*5b20*/  IMAD.IADD R127, R128, 0x1, R63 ;  /* 0x00000001807f7824 */ /* 0x000fe200078e023f */
[----:B------:R-:W-:Y:S01]  /*5b30*/  @P1 LOP3.LUT R2, R2, 0x1, RZ, 0xc0, !PT ;  /* 0x0000000102021812 */ /* 0x000fe200078ec0ff */
[--C-:B------:R-:W-:Y:S01]  /*5b40*/  IMAD.IADD R122, R63, 0x1, R124.reuse ;  /* 0x000000013f7a7824 */ /* 0x100fe200078e027c */
[----:B------:R-:W-:Y:S01]  /*5b50*/  PLOP3.LUT P2, PT, PT, PT, UP1, 0x80, 0x8 ;  /* 0x000000000008781c */ /* 0x000fe20003f4f018 */
[----:B------:R-:W-:Y:S01]  /*5b60*/  BSSY B1, `(.L_x_91) ;  /* 0x0000049000017945 */ /* 0x000fe20003800000 */
[----:B------:R-:W-:Y:S01]  /*5b70*/  ISETP.NE.U32.OR P4, PT, R2, 0x1, !P1 ;  /* 0x000000010200780c */ /* 0x000fe20004f85470 */
[----:B------:R-:W-:Y:S01]  /*5b80*/  IMAD.MOV.U32 R130, RZ, RZ, 0x1 ;  /* 0x00000001ff827424 */ /* 0x000fe200078e00ff */
[----:B------:R-:W-:Y:S01]  /*5b90*/  SEL R2, RZ, 0xffffffff, P3 ;  /* 0xffffffffff027807 */ /* 0x000fe20001800000 */
[----:B------:R-:W-:Y:S01]  /*5ba0*/  IMAD R48, R44, 0x100, R47 ;  /* 0x000001002c307824 */ /* 0x000fe200078e022f */
[----:B------:R-:W-:Y:S01]  /*5bb0*/  LOP3.LUT P3, R119, R103, 0xff, RZ, 0xc0, !PT ;  /* 0x000000ff67777812 */ /* 0x000fe2000786c0ff */
[----:B------:R-:W-:Y:S01]  /*5bc0*/  IMAD.MOV.U32 R62, RZ, RZ, RZ ;  /* 0x000000ffff3e7224 */ /* 0x000fe200078e00ff */
[----:B------:R-:W-:Y:S02]  /*5bd0*/  P2R R126, PR, RZ, 0x10 ;  /* 0x00000010ff7e7803 */ /* 0x000fe40000000000 */
[----:B------:R-:W-:Y:S02]  /*5be0*/  CS2R R78, SRZ ;  /* 0x00000000004e7805 */ /* 0x000fe4000001ff00 */
[----:B------:R-:W-:Y:S02]  /*5bf0*/  CS2R R76, SRZ ;  /* 0x00000000004c7805 */ /* 0x000fe4000001ff00 */
[----:B------:R-:W-:Y:S02]  /*5c00*/  CS2R R74, SRZ ;  /* 0x00000000004a7805 */ /* 0x000fe4000001ff00 */
[----:B------:R-:W-:Y:S02]  /*5c10*/  CS2R R72, SRZ ;  /* 0x0000000000487805 */ /* 0x000fe4000001ff00 */
[----:B------:R-:W-:Y:S02]  /*5c20*/  @P2 SEL R2, R3, R2, !P3 ;  /* 0x0000000203022207 */ /* 0x000fe40005800000 */
[----:B------:R-:W-:Y:S02]  /*5c30*/  CS2R R70, SRZ ;  /* 0x0000000000467805 */ /* 0x000fe4000001ff00 */
[----:B------:R-:W-:Y:S02]  /*5c40*/  @P4 SHF.L.U32 R4, RZ, 0x1f, RZ ;  /* 0x0000001fff044819 */ /* 0x000fe400000006ff */
[----:B------:R-:W-:Y:S02]  /*5c50*/  CS2R R68, SRZ ;  /* 0x0000000000447805 */ /* 0x000fe4000001ff00 */
[----:B------:R-:W-:Y:S02]  /*5c60*/  LOP3.LUT R2, R2, 0x1, RZ, 0xc0, !PT ;  /* 0x0000000102027812 */ /* 0x000fe400078ec0ff */
[----:B------:R-:W-:Y:S01]  /*5c70*/  CS2R R66, SRZ ;  /* 0x0000000000427805 */ /* 0x000fe2000001ff00 */
[----:B------:R-:W1:Y:S01]  /*5c80*/  @P4 SYNCS.PHASECHK.TRANS64.TRYWAIT P1, [UR48+0x30], R4 ;  /* 0x00003004ff0045a7 */ /* 0x000e620008021130 */
[----:B------:R-:W-:Y:S02]  /*5c90*/  CS2R R64, SRZ ;  /* 0x0000000000407805 */ /* 0x000fe4000001ff00 */
[----:B------:R-:W-:Y:S02]  /*5ca0*/  ISETP.NE.U32.AND P2, PT, R2, 0x1, PT ;  /* 0x000000010200780c */ /* 0x000fe40003f45070 */
[----:B------:R-:W-:Y:S02]  /*5cb0*/  CS2R R82, SRZ ;  /* 0x0000000000527805 */ /* 0x000fe4000001ff00 */
[----:B------:R-:W-:Y:S02]  /*5cc0*/  CS2R R80, SRZ ;  /* 0x0000000000507805 */ /* 0x000fe4000001ff00 */
[----:B------:R-:W-:Y:S02]  /*5cd0*/  CS2R R86, SRZ ;  /* 0x0000000000567805 */ /* 0x000fe4000001ff00 */
[----:B------:R-:W-:Y:S02]  /*5ce0*/  P2R R132, PR, RZ, 0x4 ;  /* 0x00000004ff847803 */ /* 0x000fe40000000000 */
[----:B------:R-:W-:Y:S02]  /*5cf0*/  CS2R R84, SRZ ;  /* 0x0000000000547805 */ /* 0x000fe4000001ff00 */
[----:B------:R-:W-:Y:S02]  /*5d00*/  ISETP.NE.U32.AND P2, PT, R109, 0x1, PT ;  /* 0x000000016d00780c */ /* 0x000fe40003f45070 */
[----:B------:R-:W-:Y:S02]  /*5d10*/  CS2R R90, SRZ ;  /* 0x00000000005a7805 */ /* 0x000fe4000001ff00 */
[----:B------:R-:W-:Y:S02]  /*5d20*/  CS2R R88, SRZ ;  /* 0x0000000000587805 */ /* 0x000fe4000001ff00 */
[----:B------:R-:W-:Y:S02]  /*5d30*/  CS2R R94, SRZ ;  /* 0x00000000005e7805 */ /* 0x000fe4000001ff00 */
[----:B------:R-:W-:Y:S02]  /*5d40*/  SEL R131, R131, 0x10, !P2 ;  /* 0x0000001083837807 */ /* 0x000fe40005000000 */
[----:B------:R-:W-:Y:S01]  /*5d50*/  CS2R R92, SRZ ;  /* 0x00000000005c7805 */ /* 0x000fe2000001ff00 */
[----:B------:R3:W4:Y:S02]  /*5d60*/  SYNCS.PHASECHK.TRANS64.TRYWAIT P0, [R59+URZ+0xa0], R0 ;  /* 0x0000a0003b0075a7 */ /* 0x00072400080011ff */
[----:B------:R-:W-:Y:S02]  /*5d70*/  IMAD.IADD R128, R128, 0x1, R131 ;  /* 0x0000000180807824 */ /* 0x000fe400078e0283 */
[C---:B------:R-:W-:Y:S02]  /*5d80*/  IMAD.IADD R125, R131.reuse, 0x1, R127 ;  /* 0x00000001837d7824 */ /* 0x040fe400078e027f */
[C---:B------:R-:W-:Y:S02]  /*5d90*/  IMAD.IADD R123, R131.reuse, 0x1, R124 ;  /* 0x00000001837b7824 */ /* 0x040fe400078e027c */
[----:B------:R-:W-:Y:S01]  /*5da0*/  IMAD.IADD R121, R131, 0x1, R122 ;  /* 0x0000000183797824 */ /* 0x000fe200078e027a */
[----:B-1----:R-:W-:Y:S01]  /*5db0*/  @P4 SEL R130, RZ, 0x1, !P1 ;  /* 0x00000001ff824807 */ /* 0x002fe20004800000 */
[----:B---3--:R-:W-:Y:S06]  /*5dc0*/  @!P4 BRA `(.L_x_92) ;  /* 0x000000000088c947 */ /* 0x008fec0003800000 */
[----:B------:R-:W-:Y:S01]  /*5dd0*/  IMAD.MOV.U32 R79, RZ, RZ, RZ ;  /* 0x000000ffff4f7224 */ /* 0x000fe200078e00ff */
[----:B------:R-:W-:Y:S01]  /*5de0*/  ISETP.NE.AND P1, PT, R130, RZ, PT ;  /* 0x000000ff8200720c */ /* 0x000fe20003f25270 */
[----:B------:R-:W-:Y:S01]  /*5df0*/  BSSY B0, `(.L_x_93) ;  /* 0x0000014000007945 */ /* 0x000fe20003800000 */
[----:B------:R-:W-:Y:S02]  /*5e00*/  CS2R R94, SRZ ;  /* 0x00000000005e7805 */ /* 0x000fe4000001ff00 */
        /* <DEDUP_REMOVED lines=13> */
[----:B------:R-:W-:Y:S01]  /*5ee0*/  CS2R R76, SRZ ;  /* 0x00000000004c7805 */ /* 0x000fe2000001ff00 */
[----:B------:R-:W-:Y:S06]  /*5ef0*/  @P1 BRA `(.L_x_94) ;  /* 0x00000000000c1947 */ /* 0x000fec0003800000 */
[----:B------:R-:W-:Y:S04]  /*5f00*/  SHF.L.U32 R3, RZ, 0x1f, RZ ;  /* 0x0000001fff037819 */ /* 0x000fe800000006ff */
[----:B------:R-:W1:Y:S02]  /*5f10*/  SYNCS.PHASECHK.TRANS64.TRYWAIT P1, [UR48+0x30], R3 ;  /* 0x00003003ff0075a7 */ /* 0x000e640008021130 */
[----:B-1----:R-:W-:Y:S05]  /*5f20*/  @!P1 BRA `(.L_x_95) ;  /* 0x0000007c009c9947 */ /* 0x002fea0003800000 */
.L_x_94:
[----:B------:R-:W-:Y:S05]  /*5f30*/  BSYNC B0 ;  /* 0x0000000000007941 */ /* 0x000fea0003800000 */
.L_x_93:
[----:B------:R-:W-:Y:S01]  /*5f40*/  ISETP.NE.AND P1, PT, R132, RZ, PT ;  /* 0x000000ff8400720c */ /* 0x000fe20003f25270 */
[----:B------:R-:W-:Y:S11]  /*5f50*/  HFMA2 R62, -RZ, RZ, 0, 5.9604644775390625e-08 ;  /* 0x00000001ff3e7431 */ /* 0x000ff600000001ff */
[----:B------:R-:W-:Y:S01]  /*5f60*/  @!UPT UIADD3 URZ, UPT, UPT, URZ, URZ, URZ ;  /* 0x000000fffffff290 */ /* 0x000fe2000fffe0ff */
[----:B------:R3:W1:Y:S04]  /*5f70*/  @P1 LDS.128 R92, [R129+UR48+0x400] ;  /* 0x00040030815c1984 */ /* 0x0006680008000c00 */
[----:B------:R3:W1:Y:S04]  /*5f80*/  @P1 LDS.128 R88, [R128+0x400] ;  /* 0x0004000080581984 */ /* 0x0006680000000c00 */
[----:B------:R3:W1:Y:S04]  /*5f90*/  @P1 LDS.128 R84, [R127+0x400] ;  /* 0x000400007f541984 */ /* 0x0006680000000c00 */
[----:B------:R3:W1:Y:S04]  /*5fa0*/  @P1 LDS.128 R80, [R125+0x400] ;  /* 0x000400007d501984 */ /* 0x0006680000000c00 */
[----:B------:R3:W1:Y:S04]  /*5fb0*/  @P1 LDS.128 R64, [R124+0x400] ;  /* 0x000400007c401984 */ /* 0x0006680000000c00 */
[----:B------:R3:W1:Y:S04]  /*5fc0*/  @P1 LDS.128 R68, [R123+0x400] ;  /* 0x000400007b441984 */ /* 0x0006680000000c00 */
[----:B------:R3:W1:Y:S04]  /*5fd0*/  @P1 LDS.128 R72, [R122+0x400] ;  /* 0x000400007a481984 */ /* 0x0006680000000c00 */
[----:B------:R3:W1:Y:S02]  /*5fe0*/  @P1 LDS.128 R76, [R121+0x400] ;  /* 0x00040000794c1984 */ /* 0x0006640000000c00 */
.L_x_92:
[----:B------:R-:W-:Y:S05]  /*5ff0*/  BSYNC B1 ;  /* 0x0000000000017941 */ /* 0x000fea0003800000 */
.L_x_91:
[----:B-1----:R-:W-:Y:S04]  /*6000*/  SHF.R.U32.HI R3, RZ, 0x15, R48 ;  /* 0x00000015ff037819 */ /* 0x002fe80000011630 */
[----:B------:R-:W-:Y:S01]  /*6010*/  LOP3.LUT P1, RZ, R3, 0x3, R110, 0x48, !PT ;  /* 0x0000000303ff7812 */ /* 0x000fe2000782486e */
[----:B------:R-:W-:Y:S01]  /*6020*/  @!UPT UIADD3 URZ, UPT, UPT, URZ, URZ, URZ ;  /* 0x000000fffffff290 */ /* 0x000fe2000fffe0ff */
[----:B----4-:R-:W-:Y:S11]  /*6030*/  @P0 BRA `(.L_x_96) ;  /* 0x0000000000080947 */ /* 0x010ff60003800000 */
[----:B------:R-:W1:Y:S02]  /*6040*/  SYNCS.PHASECHK.TRANS64.TRYWAIT P0, [R59+URZ+0xa0], R0 ;  /* 0x0000a0003b0075a7 */ /* 0x000e6400080011ff */
[----:B-1----:R-:W-:Y:S05]  /*6050*/  @!P0 BRA `(.L_x_97) ;  /* 0x0000007c00688947 */ /* 0x002fea0003800000 */
.L_x_96:
[----:B------:R-:W-:Y:S05]  /*6060*/  @!P1 BRA `(.L_x_98) ;  /* 0x0000000000409947 */ /* 0x000fea0003800000 */
[----:B------:R-:W4:Y:S01]  /*6070*/  LDCU.64 UR8, c[0x4][0x70] ;  /* 0x01000e00ff0877ac */ /* 0x000f220008000a00 */
[----:B------:R-:W-:Y:S01]  /*6080*/  MOV R3, 0x0 ;  /* 0x0000000000037802 */ /* 0x000fe20000000f00 */
[----:B------:R-:W-:Y:S02]  /*6090*/  HFMA2 R12, -RZ, RZ, 0, 5.9604644775390625e-08 ;  /* 0x00000001ff0c7431 */ /* 0x000fe400000001ff */
[----:B------:R-:W-:Y:S02]  /*60a0*/  IMAD.MOV.U32 R8, RZ, RZ, 0x192 ;  /* 0x00000192ff087424 */ /* 0x000fe400078e00ff */
[----:B------:R-:W-:Y:S01]  /*60b0*/  IMAD.MOV.U32 R13, RZ, RZ, RZ ;  /* 0x000000ffff0d7224 */ /* 0x000fe200078e00ff */
[----:B------:R-:W5:Y:S01]  /*60c0*/  LDCU.64 UR6, c[0x4][0x78] ;  /* 0x01000f00ff0677ac */ /* 0x000f620008000a00 */
[----:B------:R-:W1:Y:S01]  /*60d0*/  LDC.64 R2, c[0x4][R3] ;  /* 0x0100000003027b82 */ /* 0x000e620000000a00 */
[----:B------:R-:W2:Y:S01]  /*60e0*/  LDCU.64 UR4, c[0x4][0x10] ;  /* 0x01000200ff0477ac */ /* 0x000ea20008000a00 */
[----:B----4-:R-:W-:Y:S01]  /*60f0*/  MOV R5, UR9 ;  /* 0x0000000900057c02 */ /* 0x010fe20008000f00 */
[----:B------:R-:W-:Y:S01]  /*6100*/  IMAD.U32 R4, RZ, RZ, UR8 ;  /* 0x00000008ff047e24 */ /* 0x000fe2000f8e00ff */
[----:B-----5:R-:W-:Y:S01]  /*6110*/  MOV R7, UR7 ;  /* 0x0000000700077c02 */ /* 0x020fe20008000f00 */
[----:B------:R-:W-:Y:S01]  /*6120*/  IMAD.U32 R6, RZ, RZ, UR6 ;  /* 0x00000006ff067e24 */ /* 0x000fe2000f8e00ff */
[----:B--2---:R-:W-:Y:S01]  /*6130*/  MOV R11, UR5 ;  /* 0x00000005000b7c02 */ /* 0x004fe20008000f00 */
[----:B------:R-:W-:Y:S02]  /*6140*/  IMAD.U32 R10, RZ, RZ, UR4 ;  /* 0x00000004ff0a7e24 */ /* 0x000fe4000f8e00ff */
[----:B------:R-:W-:Y:S07]  /*6150*/  LEPC R20, `(.L_x_98) ;  /* 0x000000001014794e */ /* 0x000fee0000000000 */
[----:B-1-3--:R-:W-:Y:S05]  /*6160*/  CALL.ABS.NOINC R2 ;  /* 0x0000000002007343 */ /* 0x00afea0003c00000 */
.L_x_98:
[----:B------:R-:W-:Y:S01]  /*6170*/  LOP3.LUT R50, R92, 0xffffe000, RZ, 0xc0, !PT ;  /* 0xffffe0005c327812 */ /* 0x000fe200078ec0ff */
[----:B------:R-:W-:Y:S05]  /*6180*/  WARPSYNC.ALL ;  /* 0x0000000000007948 */ /* 0x000fea0003800000 */
[----:B------:R-:W-:Y:S01]  /*6190*/  R2UR UR4, R48 ;  /* 0x00000000300472ca */ /* 0x000fe200000e0000 */
[----:B------:R-:W-:Y:S01]  /*61a0*/  BSSY.RECONVERGENT B0, `(.L_x_99) ;  /* 0x000009c000007945 */ /* 0x000fe20003800200 */
[----:B------:R-:W-:Y:S02]  /*61b0*/  LOP3.LUT R51, R93, 0xffffe000, RZ, 0xc0, !PT ;  /* 0xffffe0005d337812 */ /* 0x000fe400078ec0ff */
[----:B------:R-:W-:Y:S02]  /*61c0*/  LOP3.LUT R56, R94, 0xffffe000, RZ, 0xc0, !PT ;  /* 0xffffe0005e387812 */ /* 0x000fe400078ec0ff */
[----:B------:R-:W-:Y:S02]  /*61d0*/  LOP3.LUT R58, R95, 0xffffe000, RZ, 0xc0, !PT ;  /* 0xffffe0005f3a7812 */ /* 0x000fe400078ec0ff */
[----:B------:R-:W-:Y:S02]  /*61e0*/  LOP3.LUT R57, R64, 0xffffe000, RZ, 0xc0, !PT ;  /* 0xffffe00040397812 */ /* 0x000fe400078ec0ff */
[----:B------:R-:W-:Y:S03]  /*61f0*/  ISETP.NE.AND P0, PT, R117, RZ, PT ;  /* 0x000000ff7500720c */ /* 0x000fe60003f05270 */
[----:B------:R-:W1:Y:S02]  /*6200*/  LDTM.x32 R4, tmem[UR4] ;  /* 0x00000004000479ee */ /* 0x000e6400082c0000 */
[C---:B-12---:R-:W-:Y:S01]  /*6210*/  FMUL R0, R46.reuse, R4 ;  /* 0x000000042e007220 */ /* 0x046fe20000400000 */
[C---:B------:R-:W-:Y:S01]  /*6220*/  FMUL R2, R46.reuse, R5 ;  /* 0x000000052e027220 */ /* 0x040fe20000400000 */
[C---:B------:R-:W-:Y:S01]  /*6230*/  FMUL R3, R46.reuse, R6 ;  /* 0x000000062e037220 */ /* 0x040fe20000400000 */
[----:B------:R-:W-:Y:S01]  /*6240*/  FMUL R7, R46, R7 ;  /* 0x000000072e077220 */ /* 0x000fe20000400000 */
[C---:B------:R-:W-:Y:S01]  /*6250*/  FFMA R52, R49.reuse, R50, R0 ;  /* 0x0000003231347223 */ /* 0x040fe20000000000 */
[----:B------:R-:W-:Y:S01]  /*6260*/  LOP3.LUT R50, R88, 0xffffe000, RZ, 0xc0, !PT ;  /* 0xffffe00058327812 */ /* 0x000fe200078ec0ff */
[C---:B------:R-:W-:Y:S01]  /*6270*/  FFMA R53, R49.reuse, R51, R2 ;  /* 0x0000003331357223 */ /* 0x040fe20000000002 */
[----:B------:R-:W-:Y:S01]  /*6280*/  LOP3.LUT R51, R90, 0xffffe000, RZ, 0xc0, !PT ;  /* 0xffffe0005a337812 */ /* 0x000fe200078ec0ff */
[----:B------:R-:W-:Y:S01]  /*6290*/  FFMA R54, R49, R56, R3 ;  /* 0x0000003831367223 */ /* 0x000fe20000000003 */
[----:B------:R-:W-:Y:S01]  /*62a0*/  LOP3.LUT R56, R89, 0xffffe000, RZ, 0xc0, !PT ;  /* 0xffffe00059387812 */ /* 0x000fe200078ec0ff */
[----:B------:R-:W-:Y:S01]  /*62b0*/  FFMA R55, R49, R58, R7 ;  /* 0x0000003a31377223 */ /* 0x000fe20000000007 */
[----:B------:R-:W-:Y:S01]  /*62c0*/  LOP3.LUT R58, R91, 0xffffe000, RZ, 0xc0, !PT ;  /* 0xffffe0005b3a7812 */ /* 0x000fe200078ec0ff */
[C---:B------:R-:W-:Y:S01]  /*62d0*/  FMUL R4, R46.reuse, R8 ;  /* 0x000000082e047220 */ /* 0x040fe20000400000 */
[----:B------:R-:W-:Y:S01]  /*62e0*/  F2FP.TF32.F32.PACK_B R52, R52 ;  /* 0x00000034ff34723e */ /* 0x000fe200024050ff */
[C---:B------:R-:W-:Y:S01]  /*62f0*/  FMUL R5, R46.reuse, R9 ;  /* 0x000000092e057220 */ /* 0x040fe20000400000 */
[----:B------:R-:W-:Y:S01]  /*6300*/  F2FP.TF32.F32.PACK_B R53, R53 ;  /* 0x00000035ff35723e */ /* 0x000fe200024050ff */
[C---:B------:R-:W-:Y:S01]  /*6310*/  FMUL R6, R46.reuse, R10 ;  /* 0x0000000a2e067220 */ /* 0x040fe20000400000 */
[----:B------:R-:W-:Y:S01]  /*6320*/  F2FP.TF32.F32.PACK_B R54, R54 ;  /* 0x00000036ff36723e */ /* 0x000fe200024050ff */
[C---:B------:R-:W-:Y:S01]  /*6330*/  FFMA R4, R49.reuse, R50, R4 ;  /* 0x0000003231047223 */ /* 0x040fe20000000004 */
[----:B------:R-:W-:Y:S01]  /*6340*/  F2FP.TF32.F32.PACK_B R55, R55 ;  /* 0x00000037ff37723e */ /* 0x000fe200024050ff */
[----:B------:R-:W-:Y:S01]  /*6350*/  FMUL R11, R46, R11 ;  /* 0x0000000b2e0b7220 */ /* 0x000fe20000400000 */
[----:B------:R-:W-:Y:S01]  /*6360*/  LOP3.LUT R50, R84, 0xffffe000, RZ, 0xc0, !PT ;  /* 0xffffe00054327812 */ /* 0x000fe200078ec0ff */
[----:B------:R-:W-:Y:S01]  /*6370*/  FFMA R5, R49, R56, R5 ;  /* 0x0000003831057223 */ /* 0x000fe20000000005 */
[----:B------:R-:W-:Y:S01]  /*6380*/  LOP3.LUT R56, R85, 0xffffe000, RZ, 0xc0, !PT ;  /* 0xffffe00055387812 */ /* 0x000fe200078ec0ff */
[----:B------:R-:W-:Y:S01]  /*6390*/  FMUL R8, R46, R12 ;  /* 0x0000000c2e087220 */ /* 0x000fe20000400000 */
[----:B------:R-:W-:Y:S01]  /*63a0*/  F2FP.TF32.F32.PACK_B R4, R4 ;  /* 0x00000004ff04723e */ /* 0x000fe200024050ff */
[C---:B------:R-:W-:Y:S01]  /*63b0*/  FFMA R6, R49.reuse, R51, R6 ;  /* 0x0000003331067223 */ /* 0x040fe20000000006 */
[----:B------:R-:W-:Y:S01]  /*63c0*/  LOP3.LUT R51, R86, 0xffffe000, RZ, 0xc0, !PT ;  /* 0xffffe00056337812 */ /* 0x000fe200078ec0ff */
[----:B------:R-:W-:Y:S01]  /*63d0*/  FFMA R7, R49, R58, R11 ;  /* 0x0000003a31077223 */ /* 0x000fe2000000000b */
[----:B------:R-:W-:Y:S01]  /*63e0*/  LOP3.LUT R58, R87, 0xffffe000, RZ, 0xc0, !PT ;  /* 0xffffe000573a7812 */ /* 0x000fe200078ec0ff */
[----:B------:R-:W-:Y:S01]  /*63f0*/  FMUL R9, R46, R13 ;  /* 0x0000000d2e097220 */ /* 0x000fe20000400000 */
[----:B------:R-:W-:Y:S01]  /*6400*/  F2FP.TF32.F32.PACK_B R5, R5 ;  /* 0x00000005ff05723e */ /* 0x000fe200024050ff */
[----:B------:R1:W-:Y:S01]  /*6410*/  STS.128 [R129+UR48+0x400], R52 ;  /* 0x0004003481007988 */ /* 0x0003e20008000c30 */
[----:B------:R-:W-:Y:S01]  /*6420*/  F2FP.TF32.F32.PACK_B R6, R6 ;  /* 0x00000006ff06723e */ /* 0x000fe200024050ff */
[C---:B------:R-:W-:Y:S01]  /*6430*/  FFMA R8, R49.reuse, R50, R8 ;  /* 0x0000003231087223 */ /* 0x040fe20000000008 */
[----:B------:R-:W-:Y:S01]  /*6440*/  LOP3.LUT R50, R80, 0xffffe000, RZ, 0xc0, !PT ;  /* 0xffffe00050327812 */ /* 0x000fe200078ec0ff */
[C---:B------:R-:W-:Y:S01]  /*6450*/  FMUL R10, R46.reuse, R14 ;  /* 0x0000000e2e0a7220 */ /* 0x040fe20000400000 */
[----:B------:R-:W-:Y:S01]  /*6460*/  F2FP.TF32.F32.PACK_B R7, R7 ;  /* 0x00000007ff07723e */ /* 0x000fe200024050ff */
[C---:B------:R-:W-:Y:S01]  /*6470*/  FMUL R15, R46.reuse, R15 ;  /* 0x0000000f2e0f7220 */ /* 0x040fe20000400000 */
[----:B------:R-:W-:Y:S01]  /*6480*/  F2FP.TF32.F32.PACK_B R8, R8 ;  /* 0x00000008ff08723e */ /* 0x000fe200024050ff */
[----:B------:R-:W-:Y:S01]  /*6490*/  FMUL R12, R46, R16 ;  /* 0x000000102e0c7220 */ /* 0x000fe20000400000 */
[----:B------:R-:W-:Y:S01]  /*64a0*/  FFMA R9, R49, R56, R9 ;  /* 0x0000003831097223 */ /* 0x000fe20000000009 */
[----:B------:R-:W-:Y:S01]  /*64b0*/  LOP3.LUT R56, R83, 0xffffe000, RZ, 0xc0, !PT ;  /* 0xffffe00053387812 */ /* 0x000fe200078ec0ff */
[C---:B------:R-:W-:Y:S01]  /*64c0*/  FFMA R10, R49.reuse, R51, R10 ;  /* 0x00000033310a7223 */ /* 0x040fe2000000000a */
[----:B------:R-:W-:Y:S01]  /*64d0*/  LOP3.LUT R51, R82, 0xffffe000, RZ, 0xc0, !PT ;  /* 0xffffe00052337812 */ /* 0x000fe200078ec0ff */
[C---:B------:R-:W-:Y:S01]  /*64e0*/  FFMA R11, R49.reuse, R58, R15 ;  /* 0x0000003a310b7223 */ /* 0x040fe2000000000f */
[----:B------:R-:W-:Y:S01]  /*64f0*/  F2FP.TF32.F32.PACK_B R9, R9 ;  /* 0x00000009ff09723e */ /* 0x000fe200024050ff */
[----:B------:R-:W-:Y:S01]  /*6500*/  FFMA R12, R49, R50, R12 ;  /* 0x00000032310c7223 */ /* 0x000fe2000000000c */
[----:B------:R-:W-:Y:S01]  /*6510*/  LOP3.LUT R50, R81, 0xffffe000, RZ, 0xc0, !PT ;  /* 0xffffe00051327812 */ /* 0x000fe200078ec0ff */
[----:B------:R1:W-:Y:S01]  /*6520*/  STS.128 [R128+0x400], R4 ;  /* 0x0004000480007388 */ /* 0x0003e20000000c00 */
[----:B------:R-:W-:Y:S01]  /*6530*/  F2FP.TF32.F32.PACK_B R10, R10 ;  /* 0x0000000aff0a723e */ /* 0x000fe200024050ff */
        /* <DEDUP_REMOVED lines=9> */
[C---:B------:R-:W-:Y:S01]  /*65d0*/  FMUL R16, R46.reuse, R20 ;  /* 0x000000142e107220 */ /* 0x040fe20000400000 */
[----:B------:R-:W-:Y:S01]  /*65e0*/  F2FP.TF32.F32.PACK_B R13, R13 ;  /* 0x0000000dff0d723e */ /* 0x000fe200024050ff */
[----:B------:R-:W-:Y:S01]  /*65f0*/  FFMA R15, R49, R56, R19 ;  /* 0x00000038310f7223 */ /* 0x000fe20000000013 */
[----:B------:R-:W-:Y:S01]  /*6600*/  LOP3.LUT R56, R67, 0xffffe000, RZ, 0xc0, !PT ;  /* 0xffffe00043387812 */ /* 0x000fe200078ec0ff */
[----:B------:R1:W-:Y:S01]  /*6610*/  STS.128 [R127+0x400], R8 ;  /* 0x000400087f007388 */ /* 0x0003e20000000c00 */
[----:B------:R-:W-:Y:S01]  /*6620*/  F2FP.TF32.F32.PACK_B R14, R14 ;  /* 0x0000000eff0e723e */ /* 0x000fe200024050ff */
[----:B------:R-:W-:Y:S01]  /*6630*/  FMUL R17, R46, R21 ;  /* 0x000000152e117220 */ /* 0x000fe20000400000 */
[----:B------:R-:W-:Y:S01]  /*6640*/  F2FP.TF32.F32.PACK_B R15, R15 ;  /* 0x0000000fff0f723e */ /* 0x000fe200024050ff */
[C---:B------:R-:W-:Y:S01]  /*6650*/  FFMA R16, R49.reuse, R57, R16 ;  /* 0x0000003931107223 */ /* 0x040fe20000000010 */
[----:B------:R-:W-:Y:S01]  /*6660*/  LOP3.LUT R57, R68, 0xffffe000, RZ, 0xc0, !PT ;  /* 0xffffe00044397812 */ /* 0x000fe200078ec0ff */
[C---:B------:R-:W-:Y:S01]  /*6670*/  FMUL R18, R46.reuse, R22 ;  /* 0x000000162e127220 */ /* 0x040fe20000400000 */
[----:B------:R-:W-:Y:S01]  /*6680*/  FFMA R17, R49, R50, R17 ;  /* 0x0000003231117223 */ /* 0x000fe20000000011 */
[----:B------:R-:W-:Y:S01]  /*6690*/  LOP3.LUT R50, R69, 0xffffe000, RZ, 0xc0, !PT ;  /* 0xffffe00045327812 */ /* 0x000fe200078ec0ff */
[----:B------:R1:W-:Y:S01]  /*66a0*/  STS.128 [R125+0x400], R12 ;  /* 0x0004000c7d007388 */ /* 0x0003e20000000c00 */
[----:B------:R-:W-:Y:S01]  /*66b0*/  F2FP.TF32.F32.PACK_B R16, R16 ;  /* 0x00000010ff10723e */ /* 0x000fe200024050ff */
[C---:B------:R-:W-:Y:S01]  /*66c0*/  FMUL R23, R46.reuse, R23 ;  /* 0x000000172e177220 */ /* 0x040fe20000400000 */
[----:B------:R-:W-:Y:S01]  /*66d0*/  F2FP.TF32.F32.PACK_B R17, R17 ;  /* 0x00000011ff11723e */ /* 0x000fe200024050ff */
[C---:B------:R-:W-:Y:S01]  /*66e0*/  FMUL R20, R46.reuse, R24 ;  /* 0x000000182e147220 */ /* 0x040fe20000400000 */
[----:B------:R-:W-:Y:S01]  /*66f0*/  FMUL R21, R46, R25 ;  /* 0x000000192e157220 */ /* 0x000fe20000400000 */
[C---:B------:R-:W-:Y:S01]  /*6700*/  FFMA R18, R49.reuse, R51, R18 ;  /* 0x0000003331127223 */ /* 0x040fe20000000012 */
[----:B------:R-:W-:Y:S01]  /*6710*/  LOP3.LUT R51, R70, 0xffffe000, RZ, 0xc0, !PT ;  /* 0xffffe00046337812 */ /* 0x000fe200078ec0ff */
[----:B------:R-:W-:Y:S01]  /*6720*/  FFMA R19, R49, R56, R23 ;  /* 0x0000003831137223 */ /* 0x000fe20000000017 */
[----:B------:R-:W-:Y:S01]  /*6730*/  LOP3.LUT R56, R73, 0xffffe000, RZ, 0xc0, !PT ;  /* 0xffffe00049387812 */ /* 0x000fe200078ec0ff */
[C---:B------:R-:W-:Y:S01]  /*6740*/  FFMA R20, R49.reuse, R57, R20 ;  /* 0x0000003931147223 */ /* 0x040fe20000000014 */
[----:B------:R-:W-:Y:S01]  /*6750*/  FFMA R21, R49, R50, R21 ;  /* 0x0000003231157223 */ /* 0x000fe20000000015 */
[C---:B------:R-:W-:Y:S01]  /*6760*/  FMUL R22, R46.reuse, R26 ;  /* 0x0000001a2e167220 */ /* 0x040fe20000400000 */
[----:B------:R-:W-:Y:S01]  /*6770*/  LOP3.LUT R50, R71, 0xffffe000, RZ, 0xc0, !PT ;  /* 0xffffe00047327812 */ /* 0x000fe200078ec0ff */
[----:B------:R-:W-:Y:S01]  /*6780*/  FMUL R27, R46, R27 ;  /* 0x0000001b2e1b7220 */ /* 0x000fe20000400000 */
[----:B------:R-:W-:Y:S01]  /*6790*/  F2FP.TF32.F32.PACK_B R18, R18 ;  /* 0x00000012ff12723e */ /* 0x000fe200024050ff */
[C---:B------:R-:W-:Y:S01]  /*67a0*/  FFMA R22, R49.reuse, R51, R22 ;  /* 0x0000003331167223 */ /* 0x040fe20000000016 */
[----:B------:R-:W-:Y:S01]  /*67b0*/  F2FP.TF32.F32.PACK_B R19, R19 ;  /* 0x00000013ff13723e */ /* 0x000fe200024050ff */
[----:B------:R-:W-:Y:S01]  /*67c0*/  FFMA R23, R49, R50, R27 ;  /* 0x0000003231177223 */ /* 0x000fe2000000001b */
[----:B------:R-:W-:Y:S01]  /*67d0*/  LOP3.LUT R57, R72, 0xffffe000, RZ, 0xc0, !PT ;  /* 0xffffe00048397812 */ /* 0x000fe200078ec0ff */
[C---:B------:R-:W-:Y:S01]  /*67e0*/  FMUL R24, R46.reuse, R28 ;  /* 0x0000001c2e187220 */ /* 0x040fe20000400000 */
[----:B------:R-:W-:Y:S01]  /*67f0*/  F2FP.TF32.F32.PACK_B R20, R20 ;  /* 0x00000014ff14723e */ /* 0x000fe200024050ff */
[----:B------:R1:W-:Y:S01]  /*6800*/  STS.128 [R124+0x400], R16 ;  /* 0x000400107c007388 */ /* 0x0003e20000000c00 */
[----:B------:R-:W-:Y:S01]  /*6810*/  FMUL R25, R46, R29 ;  /* 0x0000001d2e197220 */ /* 0x000fe20000400000 */
[----:B------:R-:W-:Y:S01]  /*6820*/  LOP3.LUT R51, R74, 0xffffe000, RZ, 0xc0, !PT ;  /* 0xffffe0004a337812 */ /* 0x000fe200078ec0ff */
[C---:B------:R-:W-:Y:S01]  /*6830*/  FMUL R26, R46.reuse, R30 ;  /* 0x0000001e2e1a7220 */ /* 0x040fe20000400000 */
[----:B------:R-:W-:Y:S01]  /*6840*/  LOP3.LUT R50, R75, 0xffffe000, RZ, 0xc0, !PT ;  /* 0xffffe0004b327812 */ /* 0x000fe200078ec0ff */
[----:B------:R-:W-:Y:S01]  /*6850*/  FMUL R31, R46, R31 ;  /* 0x0000001f2e1f7220 */ /* 0x000fe20000400000 */
[----:B------:R-:W-:Y:S01]  /*6860*/  F2FP.TF32.F32.PACK_B R21, R21 ;  /* 0x00000015ff15723e */ /* 0x000fe200024050ff */
[C---:B------:R-:W-:Y:S01]  /*6870*/  FFMA R24, R49.reuse, R57, R24 ;  /* 0x0000003931187223 */ /* 0x040fe20000000018 */
[----:B------:R-:W-:Y:S01]  /*6880*/  F2FP.TF32.F32.PACK_B R22, R22 ;  /* 0x00000016ff16723e */ /* 0x000fe200024050ff */
[C---:B------:R-:W-:Y:S01]  /*6890*/  FFMA R25, R49.reuse, R56, R25 ;  /* 0x0000003831197223 */ /* 0x040fe20000000019 */
[----:B------:R-:W-:Y:S01]  /*68a0*/  F2FP.TF32.F32.PACK_B R23, R23 ;  /* 0x00000017ff17723e */ /* 0x000fe200024050ff */
[C---:B------:R-:W-:Y:S01]  /*68b0*/  FFMA R26, R49.reuse, R51, R26 ;  /* 0x00000033311a7223 */ /* 0x040fe2000000001a */
[----:B------:R-:W-:Y:S01]  /*68c0*/  FFMA R27, R49, R50, R31 ;  /* 0x00000032311b7223 */ /* 0x000fe2000000001f */
[----:B------:R-:W-:Y:S01]  /*68d0*/  LOP3.LUT R51, R76, 0xffffe000, RZ, 0xc0, !PT ;  /* 0xffffe0004c337812 */ /* 0x000fe200078ec0ff */
[C---:B------:R-:W-:Y:S01]  /*68e0*/  FMUL R28, R46.reuse, R32 ;  /* 0x000000202e1c7220 */ /* 0x040fe20000400000 */
[----:B------:R1:W-:Y:S01]  /*68f0*/  STS.128 [R123+0x400], R20 ;  /* 0x000400147b007388 */ /* 0x0003e20000000c00 */
[----:B------:R-:W-:Y:S01]  /*6900*/  LOP3.LUT R56, R77, 0xffffe000, RZ, 0xc0, !PT ;  /* 0xffffe0004d387812 */ /* 0x000fe200078ec0ff */
        /* <DEDUP_REMOVED lines=11> */
[----:B------:R-:W-:Y:S01]  /*69c0*/  F2FP.TF32.F32.PACK_B R27, R27 ;  /* 0x0000001bff1b723e */ /* 0x000fe200024050ff */
[----:B------:R-:W-:Y:S01]  /*69d0*/  FFMA R31, R49, R50, R35 ;  /* 0x00000032311f7223 */ /* 0x000fe20000000023 */
[----:B------:R-:W-:Y:S02]  /*69e0*/  F2FP.TF32.F32.PACK_B R28, R28 ;  /* 0x0000001cff1c723e */ /* 0x000fe400024050ff */
[----:B------:R-:W-:Y:S01]  /*69f0*/  F2FP.TF32.F32.PACK_B R29, R29 ;  /* 0x0000001dff1d723e */ /* 0x000fe200024050ff */
[----:B------:R1:W-:Y:S01]  /*6a00*/  STS.128 [R122+0x400], R24 ;  /* 0x000400187a007388 */ /* 0x0003e20000000c00 */
[----:B------:R-:W-:Y:S02]  /*6a10*/  F2FP.TF32.F32.PACK_B R30, R30 ;  /* 0x0000001eff1e723e */ /* 0x000fe400024050ff */
[----:B------:R-:W-:Y:S05]  /*6a20*/  F2FP.TF32.F32.PACK_B R31, R31 ;  /* 0x0000001fff1f723e */ /* 0x000fea00024050ff */
[----:B------:R1:W-:Y:S01]  /*6a30*/  STS.128 [R121+0x400], R28 ;  /* 0x0004001c79007388 */ /* 0x0003e20000000c00 */
[----:B------:R-:W-:Y:S01]  /*6a40*/  @!PT LDS RZ, [RZ] ;  /* 0x00000000fffff984 */ /* 0x000fe20000000800 */
[----:B------:R-:W-:Y:S01]  /*6a50*/  @!PT LDS RZ, [RZ] ;  /* 0x00000000fffff984 */ /* 0x000fe20000000800 */
[----:B------:R-:W-:Y:S01]  /*6a60*/  @!PT LDS RZ, [RZ] ;  /* 0x00000000fffff984 */ /* 0x000fe20000000800 */
[----:B------:R-:W-:Y:S01]  /*6a70*/  @!PT LDS RZ, [RZ] ;  /* 0x00000000fffff984 */ /* 0x000fe20000000800 */
[----:B------:R2:W-:Y:S07]  /*6a80*/  MEMBAR.ALL.CTA ;  /* 0x0000000000007992 */ /* 0x0005ee0000008000 */
[----:B--2---:R-:W2:Y:S02]  /*6a90*/  FENCE.VIEW.ASYNC.S ;  /* 0x00000000000073c6 */ /* 0x004ea40000000000 */
[----:B--2---:R-:W-:Y:S06]  /*6aa0*/  BAR.SYNC.DEFER_BLOCKING 0x1, 0x80 ;  /* 0x0042000000007b1d */ /* 0x004fec0000010000 */
[----:B------:R-:W-:Y:S05]  /*6ab0*/  @P0 BRA `(.L_x_100) ;  /* 0x0000000000280947 */ /* 0x000fea0003800000 */
[----:B------:R-:W-:Y:S02]  /*6ac0*/  UIADD3 UR4, UPT, UPT, UR48, 0x400, URZ ;  /* 0x0000040030047890 */ /* 0x000fe4000fffe0ff */
[----:B------:R-:W-:Y:S01]  /*6ad0*/  UIADD3 UR6, UP0, UPT, UR52, 0x680, URZ ;  /* 0x0000068034067890 */ /* 0x000fe2000ff1e0ff */
[----:B------:R-:W-:Y:S03]  /*6ae0*/  UMOV UR43, UR36 ;  /* 0x00000024002b7c82 */ /* 0x000fe60008000000 */
[----:B------:R-:W-:Y:S01]  /*6af0*/  MOV R111, UR4 ;  /* 0x00000004006f7c02 */ /* 0x000fe20008000f00 */
[----:B------:R-:W-:Y:S03]  /*6b00*/  UIADD3.X UR7, UPT, UPT, URZ, UR53, URZ, UP0, !UPT ;  /* 0x00000035ff077290 */ /* 0x000fe600087fe4ff */
[----:B------:R-:W-:Y:S11]  /*6b10*/  R2UR UR40, R111 ;  /* 0x000000006f2872ca */ /* 0x000ff600000e0000 */
[----:B------:R-:W-:Y:S02]  /*6b20*/  @!UPT UIADD3 URZ, UPT, UPT, URZ, URZ, URZ ;  /* 0x000000fffffff290 */ /* 0x000fe4000fffe0ff */
[----:B------:R2:W-:Y:S01]  /*6b30*/  UTMASTG.3D [UR40], [UR6] ;  /* 0x00000028060073b5 */ /* 0x0005e20008010000 */
[----:B------:R0:W-:Y:S01]  /*6b40*/  UTMACMDFLUSH ;  /* 0x00000000000079b7 */ /* 0x0001e20000000000 */
[----:B--2---:R-:W-:Y:S04]  /*6b50*/  DEPBAR.LE SB0, 0x1 ;  /* 0x000080400000791a */ /* 0x004fe80000000000 */
.L_x_100:
[----:B------:R-:W-:Y:S05]  /*6b60*/  BSYNC.RECONVERGENT B0 ;  /* 0x0000000000007941 */ /* 0x000fea0003800200 */
.L_x_99:
[----:B------:R-:W-:Y:S01]  /*6b70*/  BAR.SYNC.DEFER_BLOCKING 0x1, 0x80 ;  /* 0x0042000000007b1d */ /* 0x000fe20000010000 */
[----:B------:R-:W-:Y:S01]  /*6b80*/  ISETP.NE.AND P1, PT, R126, RZ, PT ;  /* 0x000000ff7e00720c */ /* 0x000fe20003f25270 */
[----:B------:R-:W-:Y:S01]  /*6b90*/  UISETP.NE.AND UP0, UPT, UR49, URZ, UPT ;  /* 0x000000ff3100728c */ /* 0x000fe2000bf05270 */
[----:B------:R-:W-:Y:S11]  /*6ba0*/  LEA R3, R62, UR48, 0x3 ;  /* 0x000000303e037c11 */ /* 0x000ff6000f8e18ff */
[----:B------:R-:W-:Y:S01]  /*6bb0*/  @P1 SHF.L.U32 R2, RZ, 0x1f, RZ ;  /* 0x0000001fff021819 */ /* 0x000fe200000006ff */
[----:B------:R-:W-:Y:S06]  /*6bc0*/  BRA.U !UP0, `(.L_x_101) ;  /* 0x0000000108247547 */ /* 0x000fec000b800000 */
[----:B-1----:R-:W-:Y:S01]  /*6bd0*/  IMAD.U32 R5, RZ, RZ, UR51 ;  /* 0x00000033ff057e24 */ /* 0x002fe2000f8e00ff */
[----:B------:R-:W-:Y:S01]  /*6be0*/  MOV R0, UR37 ;  /* 0x0000002500007c02 */ /* 0x000fe20008000f00 */
[----:B------:R-:W-:Y:S03]  /*6bf0*/  UIADD3 UR51, UPT, UPT, UR51, 0x1, URZ ;  /* 0x0000000133337890 */ /* 0x000fe6000fffe0ff */
[----:B------:R-:W-:Y:S01]  /*6c00*/  @P1 LEA R5, R5, UR48, 0x3 ;  /* 0x0000003005051c11 */ /* 0x000fe2000f8e18ff */
[----:B------:R-:W-:Y:S04]  /*6c10*/  UISETP.NE.AND UP0, UPT, UR51, 0x4, UPT ;  /* 0x000000043300788c */ /* 0x000fe8000bf05270 */
[----:B------:R-:W-:Y:S01]  /*6c20*/  @P1 VIADD R5, R5, 0x50 ;  /* 0x0000005005051836 */ /* 0x000fe20000000000 */
[----:B------:R-:W-:Y:S04]  /*6c30*/  USEL UR51, UR51, URZ, UP0 ;  /* 0x000000ff33337287 */ /* 0x000fe80008000000 */
[----:B------:R-:W-:Y:S04]  /*6c40*/  @P1 PRMT R0, R0, 0x654, R5 ;  /* 0x0000065400001816 */ /* 0x000fe80000000005 */
[----:B------:R2:W-:Y:S04]  /*6c50*/  @P1 SYNCS.ARRIVE.TRANS64.RED.A1T0 RZ, [R0+URZ], RZ ;  /* 0x000000ff00ff19a7 */ /* 0x0005e800081004ff */
.L_x_101:
[----:B------:R-:W4:Y:S01]  /*6c60*/  @P1 SYNCS.PHASECHK.TRANS64.TRYWAIT P0, [R3+URZ+0x30], R2 ;  /* 0x00003002030015a7 */ /* 0x000f2200080011ff */
[----:B------:R-:W-:Y:S01]  /*6c70*/  BSSY B1, `(.L_x_102) ;  /* 0x000001f000017945 */ /* 0x000fe20003800000 */
[----:B----4-:R-:W-:Y:S03]  /*6c80*/  @P1 SEL R130, RZ, 0x1, !P0 ;  /* 0x00000001ff821807 */ /* 0x010fe60004000000 */
[----:B------:R-:W-:Y:S05]  /*6c90*/  @!P1 BRA `(.L_x_103) ;  /* 0x0000000000709947 */ /* 0x000fea0003800000 */
[----:B------:R-:W-:Y:S01]  /*6ca0*/  ISETP.NE.AND P1, PT, R132, RZ, PT ;  /* 0x000000ff8400720c */ /* 0x000fe20003f25270 */
[----:B------:R-:W-:Y:S01]  /*6cb0*/  BSSY B0, `(.L_x_104) ;  /* 0x000000b000007945 */ /* 0x000fe20003800000 */
[----:B------:R-:W-:Y:S11]  /*6cc0*/  ISETP.NE.AND P0, PT, R130, RZ, PT ;  /* 0x000000ff8200720c */ /* 0x000ff60003f05270 */
[----:B-1----:R-:W-:Y:S05]  /*6cd0*/  @P1 IMAD R6, R62, 0x4000, R129 ;  /* 0x000040003e061824 */ /* 0x002fea00078e0281 */
[----:B--2---:R-:W-:Y:S04]  /*6ce0*/  @P1 IADD3 R0, PT, PT, R6, UR48, RZ ;  /* 0x0000003006001c10 */ /* 0x004fe8000fffe0ff */
[----:B------:R-:W-:Y:S01]  /*6cf0*/  @P1 IADD3 R4, PT, PT, R63, R0, RZ ;  /* 0x000000003f041210 */ /* 0x000fe20007ffe0ff */
[--C-:B------:R-:W-:Y:S02]  /*6d00*/  @P1 IMAD.IADD R2, R61, 0x1, R0.reuse ;  /* 0x000000013d021824 */ /* 0x100fe400078e0200 */
[----:B------:R-:W-:Y:S01]  /*6d10*/  @P1 IMAD.IADD R5, R131, 0x1, R0 ;  /* 0x0000000183051824 */ /* 0x000fe200078e0200 */
[----:B------:R-:W-:Y:S06]  /*6d20*/  @P0 BRA `(.L_x_105) ;  /* 0x00000000000c0947 */ /* 0x000fec0003800000 */
[----:B------:R-:W-:Y:S04]  /*6d30*/  SHF.L.U32 R0, RZ, 0x1f, RZ ;  /* 0x0000001fff007819 */ /* 0x000fe800000006ff */
[----:B------:R-:W1:Y:S02]  /*6d40*/  SYNCS.PHASECHK.TRANS64.TRYWAIT P0, [R3+URZ+0x30], R0 ;  /* 0x00003000030075a7 */ /* 0x000e6400080011ff */
[----:B-1----:R-:W-:Y:S05]  /*6d50*/  @!P0 BRA `(.L_x_106) ;  /* 0x00000070003c8947 */ /* 0x002fea0003800000 */
.L_x_105:
[----:B------:R-:W-:Y:S05]  /*6d60*/  BSYNC B0 ;  /* 0x0000000000007941 */ /* 0x000fea0003800000 */
.L_x_104:
[----:B------:R-:W-:Y:S01]  /*6d70*/  ISETP.NE.AND P0, PT, R132, RZ, PT ;  /* 0x000000ff8400720c */ /* 0x000fe20003f05270 */
[----:B------:R-:W-:Y:S11]  /*6d80*/  VIADD R62, R62, 0x1 ;  /* 0x000000013e3e7836 */ /* 0x000ff60000000000 */
[----:B------:R-:W-:Y:S01]  /*6d90*/  @!UPT UIADD3 URZ, UPT, UPT, URZ, URZ, URZ ;  /* 0x000000fffffff290 */ /* 0x000fe2000fffe0ff */
[----:B------:R4:W2:Y:S01]  /*6da0*/  @P0 LDS.128 R92, [R6+UR48+0x400] ;  /* 0x00040030065c0984 */ /* 0x0008a20008000c00 */
[--C-:B-1----:R-:W-:Y:S01]  /*6db0*/  @P0 IMAD.IADD R0, R63, 0x1, R2.reuse ;  /* 0x000000013f000824 */ /* 0x102fe200078e0202 */
[C---:B------:R-:W-:Y:S01]  /*6dc0*/  @P0 IADD3 R3, PT, PT, R131.reuse, R4, RZ ;  /* 0x0000000483030210 */ /* 0x040fe20007ffe0ff */
[C---:B------:R-:W-:Y:S01]  /*6dd0*/  @P0 IMAD.IADD R7, R131.reuse, 0x1, R2 ;  /* 0x0000000183070824 */ /* 0x040fe200078e0202 */
[----:B------:R4:W1:Y:S02]  /*6de0*/  @P0 LDS.128 R88, [R5+0x400] ;  /* 0x0004000005580984 */ /* 0x0008640000000c00 */
[----:B------:R-:W-:Y:S02]  /*6df0*/  @P0 IADD3 R8, PT, PT, R131, R0, RZ ;  /* 0x0000000083080210 */ /* 0x000fe40007ffe0ff */
[----:B------:R4:W1:Y:S04]  /*6e00*/  @P0 LDS.128 R84, [R4+0x400] ;  /* 0x0004000004540984 */ /* 0x0008680000000c00 */
[----:B------:R4:W1:Y:S04]  /*6e10*/  @P0 LDS.128 R80, [R3+0x400] ;  /* 0x0004000003500984 */ /* 0x0008680000000c00 */
[----:B------:R4:W1:Y:S04]  /*6e20*/  @P0 LDS.128 R64, [R2+0x400] ;  /* 0x0004000002400984 */ /* 0x0008680000000c00 */
[----:B------:R4:W1:Y:S04]  /*6e30*/  @P0 LDS.128 R68, [R7+0x400] ;  /* 0x0004000007440984 */ /* 0x0008680000000c00 */
[----:B------:R4:W1:Y:S04]  /*6e40*/  @P0 LDS.128 R72, [R0+0x400] ;  /* 0x0004000000480984 */ /* 0x0008680000000c00 */
[----:B------:R4:W1:Y:S02]  /*6e50*/  @P0 LDS.128 R76, [R8+0x400] ;  /* 0x00040000084c0984 */ /* 0x0008640000000c00 */
.L_x_103:
[----:B------:R-:W-:Y:S05]  /*6e60*/  BSYNC B1 ;  /* 0x0000000000017941 */ /* 0x000fea0003800000 */
.L_x_102:
[----:B----4-:R-:W-:Y:S05]  /*6e70*/  VIADD R3, R48, 0x20 ;  /* 0x0000002030037836 */ /* 0x010fea0000000000 */
[----:B------:R-:W-:Y:S04]  /*6e80*/  SHF.R.U32.HI R3, RZ, 0x15, R3 ;  /* 0x00000015ff037819 */ /* 0x000fe80000011603 */
[----:B------:R-:W-:Y:S11]  /*6e90*/  LOP3.LUT P0, RZ, R3, 0x3, R110, 0x48, !PT ;  /* 0x0000000303ff7812 */ /* 0x000ff6000780486e */
[----:B------:R-:W-:Y:S02]  /*6ea0*/  @!UPT UIADD3 URZ, UPT, UPT, URZ, URZ, URZ ;  /* 0x000000fffffff290 */ /* 0x000fe4000fffe0ff */
[----:B------:R-:W-:Y:S05]  /*6eb0*/  @!P0 BRA `(.L_x_107) ;  /* 0x0000000000408947 */ /* 0x000fea0003800000 */
[----:B------:R-:W4:Y:S01]  /*6ec0*/  LDCU.64 UR8, c[0x4][0x70] ;  /* 0x01000e00ff0877ac */ /* 0x000f220008000a00 */
[----:B------:R-:W-:Y:S01]  /*6ed0*/  MOV R3, 0x0 ;  /* 0x0000000000037802 */ /* 0x000fe20000000f00 */
[----:B-1----:R-:W-:Y:S02]  /*6ee0*/  HFMA2 R12, -RZ, RZ, 0, 5.9604644775390625e-08 ;  /* 0x00000001ff0c7431 */ /* 0x002fe400000001ff */
[----:B------:R-:W-:Y:S02]  /*6ef0*/  IMAD.MOV.U32 R8, RZ, RZ, 0x192 ;  /* 0x00000192ff087424 */ /* 0x000fe400078e00ff */
[----:B------:R-:W-:Y:S01]  /*6f00*/  IMAD.MOV.U32 R13, RZ, RZ, RZ ;  /* 0x000000ffff0d7224 */ /* 0x000fe200078e00ff */
[----:B------:R-:W1:Y:S01]  /*6f10*/  LDCU.64 UR6, c[0x4][0x78] ;  /* 0x01000f00ff0677ac */ /* 0x000e620008000a00 */
[----:B------:R-:W2:Y:S01]  /*6f20*/  LDC.64 R2, c[0x4][R3] ;  /* 0x0100000003027b82 */ /* 0x000ea20000000a00 */
[----:B------:R-:W5:Y:S01]  /*6f30*/  LDCU.64 UR4, c[0x4][0x10] ;  /* 0x01000200ff0477ac */ /* 0x000f620008000a00 */
[----:B----4-:R-:W-:Y:S01]  /*6f40*/  MOV R5, UR9 ;  /* 0x0000000900057c02 */ /* 0x010fe20008000f00 */
[----:B------:R-:W-:Y:S01]  /*6f50*/  IMAD.U32 R4, RZ, RZ, UR8 ;  /* 0x00000008ff047e24 */ /* 0x000fe2000f8e00ff */
[----:B-1----:R-:W-:Y:S01]  /*6f60*/  MOV R7, UR7 ;  /* 0x0000000700077c02 */ /* 0x002fe20008000f00 */
[----:B------:R-:W-:Y:S01]  /*6f70*/  IMAD.U32 R6, RZ, RZ, UR6 ;  /* 0x00000006ff067e24 */ /* 0x000fe2000f8e00ff */
[----:B-----5:R-:W-:Y:S01]  /*6f80*/  MOV R11, UR5 ;  /* 0x00000005000b7c02 */ /* 0x020fe20008000f00 */
[----:B------:R-:W-:Y:S02]  /*6f90*/  IMAD.U32 R10, RZ, RZ, UR4 ;  /* 0x00000004ff0a7e24 */ /* 0x000fe4000f8e00ff */
[----:B------:R-:W-:Y:S07]  /*6fa0*/  LEPC R20, `(.L_x_107) ;  /* 0x000000001014794e */ /* 0x000fee0000000000 */
[----:B--23--:R-:W-:Y:S05]  /*6fb0*/  CALL.ABS.NOINC R2 ;  /* 0x0000000002007343 */ /* 0x00cfea0003c00000 */
.L_x_107:
[----:B--2---:R-:W-:Y:S01]  /*6fc0*/  LOP3.LUT R50, R92, 0xffffe000, RZ, 0xc0, !PT ;  /* 0xffffe0005c327812 */ /* 0x004fe200078ec0ff */
[----:B------:R-:W-:Y:S05]  /*6fd0*/  WARPSYNC.ALL ;  /* 0x0000000000007948 */ /* 0x000fea0003800000 */
[----:B------:R-:W-:Y:S01]  /*6fe0*/  R2UR UR4, R48 ;  /* 0x00000000300472ca */ /* 0x000fe200000e0000 */
[----:B------:R-:W-:Y:S01]  /*6ff0*/  IMAD.U32 R134, RZ, RZ, UR51 ;  /* 0x00000033ff867e24 */ /* 0x000fe2000f8e00ff */
[----:B------:R-:W-:Y:S01]  /*7000*/  LOP3.LUT R56, R94, 0xffffe000, RZ, 0xc0, !PT ;  /* 0xffffe0005e387812 */ /* 0x000fe200078ec0ff */
[----:B------:R-:W-:Y:S01]  /*7010*/  IMAD.U32 R133, RZ, RZ, UR37 ;  /* 0x00000025ff857e24 */ /* 0x000fe2000f8e00ff */
[----:B------:R-:W-:Y:S01]  /*7020*/  LOP3.LUT R58, R95, 0xffffe000, RZ, 0xc0, !PT ;  /* 0xffffe0005f3a7812 */ /* 0x000fe200078ec0ff */
[----:B------:R-:W-:Y:S01]  /*7030*/  BSSY.RECONVERGENT B0, `(.L_x_108) ;  /* 0x000009f000007945 */ /* 0x000fe20003800200 */
[----:B-1----:R-:W-:Y:S02]  /*7040*/  LOP3.LUT R51, R88, 0xffffe000, RZ, 0xc0, !PT ;  /* 0xffffe00058337812 */ /* 0x002fe400078ec0ff */
[----:B------:R-:W-:Y:S02]  /*7050*/  LOP3.LUT R60, R89, 0xffffe000, RZ, 0xc0, !PT ;  /* 0xffffe000593c7812 */ /* 0x000fe400078ec0ff */
[----:B------:R-:W-:Y:S02]  /*7060*/  LOP3.LUT R57, R86, 0xffffe000, RZ, 0xc0, !PT ;  /* 0xffffe00056397812 */ /* 0x000fe400078ec0ff */
[----:B------:R-:W-:Y:S01]  /*7070*/  ISETP.NE.AND P6, PT, R126, RZ, PT ;  /* 0x000000ff7e00720c */ /* 0x000fe20003fc5270 */
[----:B------:R-:W1:Y:S01]  /*7080*/  LDTM.x32 R4, tmem[UR4+0x20] ;  /* 0x00002004000479ee */ /* 0x000e6200082c0000 */
[----:B------:R-:W-:Y:S11]  /*7090*/  ISETP.NE.AND P0, PT, R117, RZ, PT ;  /* 0x000000ff7500720c */ /* 0x000ff60003f05270 */
[----:B------:R-:W-:Y:S02]  /*70a0*/  @P6 LEA R134, R134, UR48, 0x3 ;  /* 0x0000003086866c11 */ /* 0x000fe4000f8e18ff */
[----:B------:R-:W-:Y:S03]  /*70b0*/  @P6 SHF.L.U32 R135, RZ, 0x1f, RZ ;  /* 0x0000001fff876819 */ /* 0x000fe600000006ff */
[----:B------:R-:W-:Y:S05]  /*70c0*/  @P6 VIADD R134, R134, 0x50 ;  /* 0x0000005086866836 */ /* 0x000fea0000000000 */
[----:B------:R-:W-:Y:S02]  /*70d0*/  @P6 PRMT R133, R133, 0x654, R134 ;  /* 0x0000065485856816 */ /* 0x000fe40000000086 */
[----:B------:R-:W-:Y:S01]  /*70e0*/  LEA R134, R62, UR48, 0x3 ;  /* 0x000000303e867c11 */ /* 0x000fe2000f8e18ff */
[C---:B-1----:R-:W-:Y:S01]  /*70f0*/  FMUL R0, R46.reuse, R4 ;  /* 0x000000042e007220 */ /* 0x042fe20000400000 */
[C---:B------:R-:W-:Y:S01]  /*7100*/  FMUL R2, R46.reuse, R5 ;  /* 0x000000052e027220 */ /* 0x040fe20000400000 */
[C---:B------:R-:W-:Y:S01]  /*7110*/  FMUL R3, R46.reuse, R6 ;  /* 0x000000062e037220 */ /* 0x040fe20000400000 */
[C---:B------:R-:W-:Y:S01]  /*7120*/  FMUL R7, R46.reuse, R7 ;  /* 0x000000072e077220 */ /* 0x040fe20000400000 */
[----:B------:R-:W-:Y:S01]  /*7130*/  FFMA R52, R49, R50, R0 ;  /* 0x0000003231347223 */ /* 0x000fe20000000000 */
[----:B------:R-:W-:Y:S01]  /*7140*/  LOP3.LUT R50, R93, 0xffffe000, RZ, 0xc0, !PT ;  /* 0xffffe0005d327812 */ /* 0x000fe200078ec0ff */
[C---:B------:R-:W-:Y:S01]  /*7150*/  FMUL R4, R46.reuse, R8 ;  /* 0x000000082e047220 */ /* 0x040fe20000400000 */
[C---:B------:R-:W-:Y:S01]  /*7160*/  FMUL R5, R46.reuse, R9 ;  /* 0x000000092e057220 */ /* 0x040fe20000400000 */
[----:B------:R-:W-:Y:S01]  /*7170*/  FMUL R6, R46, R10 ;  /* 0x0000000a2e067220 */ /* 0x000fe20000400000 */
[----:B------:R-:W-:Y:S01]  /*7180*/  F2FP.TF32.F32.PACK_B R52, R52 ;  /* 0x00000034ff34723e */ /* 0x000fe200024050ff */
[C---:B------:R-:W-:Y:S01]  /*7190*/  FFMA R53, R49.reuse, R50, R2 ;  /* 0x0000003231357223 */ /* 0x040fe20000000002 */
[----:B------:R-:W-:Y:S01]  /*71a0*/  LOP3.LUT R50, R90, 0xffffe000, RZ, 0xc0, !PT ;  /* 0xffffe0005a327812 */ /* 0x000fe200078ec0ff */
[----:B------:R-:W-:Y:S01]  /*71b0*/  FFMA R54, R49, R56, R3 ;  /* 0x0000003831367223 */ /* 0x000fe20000000003 */
[----:B------:R-:W-:Y:S01]  /*71c0*/  LOP3.LUT R56, R91, 0xffffe000, RZ, 0xc0, !PT ;  /* 0xffffe0005b387812 */ /* 0x000fe200078ec0ff */
[C---:B------:R-:W-:Y:S01]  /*71d0*/  FFMA R55, R49.reuse, R58, R7 ;  /* 0x0000003a31377223 */ /* 0x040fe20000000007 */
[----:B------:R-:W-:Y:S01]  /*71e0*/  F2FP.TF32.F32.PACK_B R53, R53 ;  /* 0x00000035ff35723e */ /* 0x000fe200024050ff */
[----:B------:R-:W-:Y:S01]  /*71f0*/  FMUL R11, R46, R11 ;  /* 0x0000000b2e0b7220 */ /* 0x000fe20000400000 */
[----:B------:R-:W-:Y:S01]  /*7200*/  F2FP.TF32.F32.PACK_B R54, R54 ;  /* 0x00000036ff36723e */ /* 0x000fe200024050ff */
[C---:B------:R-:W-:Y:S01]  /*7210*/  FFMA R4, R49.reuse, R51, R4 ;  /* 0x0000003331047223 */ /* 0x040fe20000000004 */
[----:B------:R-:W-:Y:S01]  /*7220*/  F2FP.TF32.F32.PACK_B R55, R55 ;  /* 0x00000037ff37723e */ /* 0x000fe200024050ff */
        /* <DEDUP_REMOVED lines=8> */
[----:B------:R1:W-:Y:S01]  /*72b0*/  STS.128 [R129+UR48+0x4400], R52 ;  /* 0x0044003481007988 */ /* 0x0003e20008000c30 */
[----:B------:R-:W-:Y:S01]  /*72c0*/  F2FP.TF32.F32.PACK_B R5, R5 ;  /* 0x00000005ff05723e */ /* 0x000fe200024050ff */
[C---:B------:R-:W-:Y:S01]  /*72d0*/  FMUL R9, R46.reuse, R13 ;  /* 0x0000000d2e097220 */ /* 0x040fe20000400000 */
[----:B------:R-:W-:Y:S01]  /*72e0*/  F2FP.TF32.F32.PACK_B R6, R6 ;  /* 0x00000006ff06723e */ /* 0x000fe200024050ff */
[C---:B------:R-:W-:Y:S01]  /*72f0*/  FMUL R10, R46.reuse, R14 ;  /* 0x0000000e2e0a7220 */ /* 0x040fe20000400000 */
[----:B------:R-:W-:Y:S01]  /*7300*/  F2FP.TF32.F32.PACK_B R7, R7 ;  /* 0x00000007ff07723e */ /* 0x000fe200024050ff */
[----:B------:R-:W-:Y:S01]  /*7310*/  FMUL R15, R46, R15 ;  /* 0x0000000f2e0f7220 */ /* 0x000fe20000400000 */
[----:B------:R-:W-:Y:S01]  /*7320*/  LOP3.LUT R56, R81, 0xffffe000, RZ, 0xc0, !PT ;  /* 0xffffe00051387812 */ /* 0x000fe200078ec0ff */
[C---:B------:R-:W-:Y:S01]  /*7330*/  FFMA R8, R49.reuse, R51, R8 ;  /* 0x0000003331087223 */ /* 0x040fe20000000008 */
[----:B------:R-:W-:Y:S01]  /*7340*/  LOP3.LUT R51, R80, 0xffffe000, RZ, 0xc0, !PT ;  /* 0xffffe00050337812 */ /* 0x000fe200078ec0ff */
[----:B------:R-:W-:Y:S01]  /*7350*/  FFMA R9, R49, R58, R9 ;  /* 0x0000003a31097223 */ /* 0x000fe20000000009 */
[----:B------:R-:W-:Y:S01]  /*7360*/  LOP3.LUT R58, R83, 0xffffe000, RZ, 0xc0, !PT ;  /* 0xffffe000533a7812 */ /* 0x000fe200078ec0ff */
[C---:B------:R-:W-:Y:S01]  /*7370*/  FFMA R10, R49.reuse, R57, R10 ;  /* 0x00000039310a7223 */ /* 0x040fe2000000000a */
[----:B------:R-:W-:Y:S01]  /*7380*/  LOP3.LUT R57, R82, 0xffffe000, RZ, 0xc0, !PT ;  /* 0xffffe00052397812 */ /* 0x000fe200078ec0ff */
[C---:B------:R-:W-:Y:S01]  /*7390*/  FFMA R11, R49.reuse, R50, R15 ;  /* 0x00000032310b7223 */ /* 0x040fe2000000000f */
[----:B------:R-:W-:Y:S01]  /*73a0*/  LOP3.LUT R50, R64, 0xffffe000, RZ, 0xc0, !PT ;  /* 0xffffe00040327812 */ /* 0x000fe200078ec0ff */
[C---:B------:R-:W-:Y:S01]  /*73b0*/  FMUL R12, R46.reuse, R16 ;  /* 0x000000102e0c7220 */ /* 0x040fe20000400000 */
[----:B------:R-:W-:Y:S01]  /*73c0*/  F2FP.TF32.F32.PACK_B R8, R8 ;  /* 0x00000008ff08723e */ /* 0x000fe200024050ff */
[C---:B------:R-:W-:Y:S01]  /*73d0*/  FMUL R13, R46.reuse, R17 ;  /* 0x000000112e0d7220 */ /* 0x040fe20000400000 */
[----:B------:R-:W-:Y:S01]  /*73e0*/  F2FP.TF32.F32.PACK_B R9, R9 ;  /* 0x00000009ff09723e */ /* 0x000fe200024050ff */
[----:B------:R1:W-:Y:S01]  /*73f0*/  STS.128 [R128+0x4400], R4 ;  /* 0x0044000480007388 */ /* 0x0003e20000000c00 */
[----:B------:R-:W-:Y:S01]  /*7400*/  F2FP.TF32.F32.PACK_B R10, R10 ;  /* 0x0000000aff0a723e */ /* 0x000fe200024050ff */
[C---:B------:R-:W-:Y:S01]  /*7410*/  FMUL R14, R46.reuse, R18 ;  /* 0x000000122e0e7220 */ /* 0x040fe20000400000 */
[----:B------:R-:W-:Y:S01]  /*7420*/  F2FP.TF32.F32.PACK_B R11, R11 ;  /* 0x0000000bff0b723e */ /* 0x000fe200024050ff */
[----:B------:R-:W-:Y:S01]  /*7430*/  FMUL R19, R46, R19 ;  /* 0x000000132e137220 */ /* 0x000fe20000400000 */
[C---:B------:R-:W-:Y:S01]  /*7440*/  FFMA R12, R49.reuse, R51, R12 ;  /* 0x00000033310c7223 */ /* 0x040fe2000000000c */
[----:B------:R-:W-:Y:S01]  /*7450*/  LOP3.LUT R51, R66, 0xffffe000, RZ, 0xc0, !PT ;  /* 0xffffe00042337812 */ /* 0x000fe200078ec0ff */
[C---:B------:R-:W-:Y:S01]  /*7460*/  FMUL R16, R46.reuse, R20 ;  /* 0x000000142e107220 */ /* 0x040fe20000400000 */
[----:B------:R-:W-:Y:S01]  /*7470*/  FFMA R13, R49, R56, R13 ;  /* 0x00000038310d7223 */ /* 0x000fe2000000000d */
[----:B------:R-:W-:Y:S01]  /*7480*/  LOP3.LUT R56, R67, 0xffffe000, RZ, 0xc0, !PT ;  /* 0xffffe00043387812 */ /* 0x000fe200078ec0ff */
[C---:B------:R-:W-:Y:S01]  /*7490*/  FFMA R14, R49.reuse, R57, R14 ;  /* 0x00000039310e7223 */ /* 0x040fe2000000000e */
[----:B------:R-:W-:Y:S01]  /*74a0*/  F2FP.TF32.F32.PACK_B R12, R12 ;  /* 0x0000000cff0c723e */ /* 0x000fe200024050ff */
        /* <DEDUP_REMOVED lines=8> */
[----:B------:R-:W-:Y:S01]  /*7530*/  FMUL R18, R46, R22 ;  /* 0x000000162e127220 */ /* 0x000fe20000400000 */
[----:B------:R-:W-:Y:S01]  /*7540*/  LOP3.LUT R57, R68, 0xffffe000, RZ, 0xc0, !PT ;  /* 0xffffe00044397812 */ /* 0x000fe200078ec0ff */
[----:B------:R-:W-:Y:S01]  /*7550*/  FMUL R23, R46, R23 ;  /* 0x000000172e177220 */ /* 0x000fe20000400000 */
[----:B------:R-:W-:Y:S01]  /*7560*/  LOP3.LUT R58, R69, 0xffffe000, RZ, 0xc0, !PT ;  /* 0xffffe000453a7812 */ /* 0x000fe200078ec0ff */
[----:B------:R1:W-:Y:S01]  /*7570*/  STS.128 [R125+0x4400], R12 ;  /* 0x0044000c7d007388 */ /* 0x0003e20000000c00 */
[----:B------:R-:W-:Y:S01]  /*7580*/  F2FP.TF32.F32.PACK_B R16, R16 ;  /* 0x00000010ff10723e */ /* 0x000fe200024050ff */
[C---:B------:R-:W-:Y:S01]  /*7590*/  FFMA R17, R49.reuse, R50, R17 ;  /* 0x0000003231117223 */ /* 0x040fe20000000011 */
[----:B------:R-:W-:Y:S01]  /*75a0*/  LOP3.LUT R50, R70, 0xffffe000, RZ, 0xc0, !PT ;  /* 0xffffe00046327812 */ /* 0x000fe200078ec0ff */
[C---:B------:R-:W-:Y:S01]  /*75b0*/  FFMA R18, R49.reuse, R51, R18 ;  /* 0x0000003331127223 */ /* 0x040fe20000000012 */
[----:B------:R-:W-:Y:S01]  /*75c0*/  LOP3.LUT R51, R72, 0xffffe000, RZ, 0xc0, !PT ;  /* 0xffffe00048337812 */ /* 0x000fe200078ec0ff */
[----:B------:R-:W-:Y:S01]  /*75d0*/  FFMA R19, R49, R56, R23 ;  /* 0x0000003831137223 */ /* 0x000fe20000000017 */
[----:B------:R-:W-:Y:S01]  /*75e0*/  LOP3.LUT R56, R71, 0xffffe000, RZ, 0xc0, !PT ;  /* 0xffffe00047387812 */ /* 0x000fe200078ec0ff */
[C---:B------:R-:W-:Y:S01]  /*75f0*/  FMUL R20, R46.reuse, R24 ;  /* 0x000000182e147220 */ /* 0x040fe20000400000 */
[C---:B------:R-:W-:Y:S01]  /*7600*/  FMUL R21, R46.reuse, R25 ;  /* 0x000000192e157220 */ /* 0x040fe20000400000 */
[C---:B------:R-:W-:Y:S01]  /*7610*/  FMUL R22, R46.reuse, R26 ;  /* 0x0000001a2e167220 */ /* 0x040fe20000400000 */
[C---:B------:R-:W-:Y:S01]  /*7620*/  FMUL R27, R46.reuse, R27 ;  /* 0x0000001b2e1b7220 */ /* 0x040fe20000400000 */
[----:B------:R-:W-:Y:S01]  /*7630*/  F2FP.TF32.F32.PACK_B R17, R17 ;  /* 0x00000011ff11723e */ /* 0x000fe200024050ff */
[C---:B------:R-:W-:Y:S01]  /*7640*/  FFMA R20, R49.reuse, R57, R20 ;  /* 0x0000003931147223 */ /* 0x040fe20000000014 */
[----:B------:R-:W-:Y:S01]  /*7650*/  F2FP.TF32.F32.PACK_B R18, R18 ;  /* 0x00000012ff12723e */ /* 0x000fe200024050ff */
[C---:B------:R-:W-:Y:S01]  /*7660*/  FFMA R21, R49.reuse, R58, R21 ;  /* 0x0000003a31157223 */ /* 0x040fe20000000015 */
[----:B------:R-:W-:Y:S01]  /*7670*/  F2FP.TF32.F32.PACK_B R19, R19 ;  /* 0x00000013ff13723e */ /* 0x000fe200024050ff */
[C---:B------:R-:W-:Y:S01]  /*7680*/  FFMA R22, R49.reuse, R50, R22 ;  /* 0x0000003231167223 */ /* 0x040fe20000000016 */
[----:B------:R-:W-:Y:S01]  /*7690*/  FFMA R23, R49, R56, R27 ;  /* 0x0000003831177223 */ /* 0x000fe2000000001b */
[C---:B------:R-:W-:Y:S01]  /*76a0*/  FMUL R24, R46.reuse, R28 ;  /* 0x0000001c2e187220 */ /* 0x040fe20000400000 */
[----:B------:R-:W-:Y:S01]  /*76b0*/  LOP3.LUT R58, R73, 0xffffe000, RZ, 0xc0, !PT ;  /* 0xffffe000493a7812 */ /* 0x000fe200078ec0ff */
        /* <DEDUP_REMOVED lines=14> */
[----:B------:R-:W-:Y:S01]  /*77a0*/  LOP3.LUT R51, R76, 0xffffe000, RZ, 0xc0, !PT ;  /* 0xffffe0004c337812 */ /* 0x000fe200078ec0ff */
        /* <DEDUP_REMOVED lines=30> */
[----:B------:R-:W-:Y:S02]  /*7990*/  UIADD3 UR8, UP0, UPT, UR52, 0x680, URZ ;  /* 0x0000068034087890 */ /* 0x000fe4000ff1e0ff */
[----:B------:R-:W-:Y:S02]  /*79a0*/  UIADD3 UR5, UPT, UPT, UR41, 0x20, URZ ;  /* 0x0000002029057890 */ /* 0x000fe4000fffe0ff */
[----:B------:R-:W-:Y:S02]  /*79b0*/  UIADD3 UR4, UPT, UPT, UR48, 0x4400, URZ ;  /* 0x0000440030047890 */ /* 0x000fe4000fffe0ff */
[----:B------:R-:W-:Y:S01]  /*79c0*/  UIADD3.X UR9, UPT, UPT, URZ, UR53, URZ, UP0, !UPT ;  /* 0x00000035ff097290 */ /* 0x000fe200087fe4ff */
[----:B------:R-:W-:Y:S01]  /*79d0*/  UMOV UR6, UR42 ;  /* 0x0000002a00067c82 */ /* 0x000fe20008000000 */
[----:B------:R-:W-:Y:S07]  /*79e0*/  UMOV UR7, UR36 ;  /* 0x0000002400077c82 */ /* 0x000fee0008000000 */
[----:B------:R2:W-:Y:S01]  /*79f0*/  UTMASTG.3D [UR4], [UR8] ;  /* 0x00000004080073b5 */ /* 0x0005e20008010000 */
[----:B------:R0:W-:Y:S01]  /*7a00*/  UTMACMDFLUSH ;  /* 0x00000000000079b7 */ /* 0x0001e20000000000 */
[----:B--2---:R-:W-:Y:S04]  /*7a10*/  DEPBAR.LE SB0, 0x1 ;  /* 0x000080400000791a */ /* 0x004fe80000000000 */
.L_x_109:
[----:B------:R-:W-:Y:S05]  /*7a20*/  BSYNC.RECONVERGENT B0 ;  /* 0x0000000000007941 */ /* 0x000fea0003800200 */
.L_x_108:
[----:B------:R-:W-:Y:S01]  /*7a30*/  BAR.SYNC.DEFER_BLOCKING 0x1, 0x80 ;  /* 0x0042000000007b1d */ /* 0x000fe20000010000 */
[----:B------:R-:W-:Y:S04]  /*7a40*/  UIADD3 UR40, UPT, UPT, UR51, 0x1, URZ ;  /* 0x0000000133287890 */ /* 0x000fe8000fffe0ff */
[----:B------:R-:W-:Y:S04]  /*7a50*/  UISETP.NE.AND UP0, UPT, UR40, 0x4, UPT ;  /* 0x000000042800788c */ /* 0x000fe8000bf05270 */
[----:B------:R-:W-:Y:S01]  /*7a60*/  USEL UR40, UR40, URZ, UP0 ;  /* 0x000000ff28287287 */ /* 0x000fe20008000000 */
[----:B------:R2:W-:Y:S01]  /*7a70*/  @P6 SYNCS.ARRIVE.TRANS64.RED.A1T0 RZ, [R133+URZ], RZ ;  /* 0x000000ff85ff69a7 */ /* 0x0005e200081004ff */
[----:B------:R-:W-:Y:S01]  /*7a80*/  BSSY B1, `(.L_x_110) ;  /* 0x0000020000017945 */ /* 0x000fe20003800000 */
[----:B------:R-:W4:Y:S02]  /*7a90*/  @P6 SYNCS.PHASECHK.TRANS64.TRYWAIT P0, [R134+URZ+0x30], R135 ;  /* 0x00003087860065a7 */ /* 0x000f2400080011ff */
[----:B----4-:R-:W-:Y:S01]  /*7aa0*/  @P6 SEL R130, RZ, 0x1, !P0 ;  /* 0x00000001ff826807 */ /* 0x010fe20004000000 */
[----:B--2---:R-:W-:Y:S06]  /*7ab0*/  @!P6 BRA `(.L_x_111) ;  /* 0x000000000070e947 */ /* 0x004fec0003800000 */
[----:B------:R-:W-:Y:S01]  /*7ac0*/  ISETP.NE.AND P1, PT, R132, RZ, PT ;  /* 0x000000ff8400720c */ /* 0x000fe20003f25270 */
[----:B------:R-:W-:Y:S01]  /*7ad0*/  BSSY B0, `(.L_x_112) ;  /* 0x000000b000007945 */ /* 0x000fe20003800000 */
[----:B------:R-:W-:Y:S11]  /*7ae0*/  ISETP.NE.AND P0, PT, R130, RZ, PT ;  /* 0x000000ff8200720c */ /* 0x000ff60003f05270 */
[----:B-1----:R-:W-:Y:S05]  /*7af0*/  @P1 IMAD R4, R62, 0x4000, R129 ;  /* 0x000040003e041824 */ /* 0x002fea00078e0281 */
[----:B------:R-:W-:Y:S04]  /*7b00*/  @P1 IADD3 R6, PT, PT, R4, UR48, RZ ;  /* 0x0000003004061c10 */ /* 0x000fe8000fffe0ff */
[----:B------:R-:W-:Y:S01]  /*7b10*/  @P1 IADD3 R2, PT, PT, R63, R6, RZ ;  /* 0x000000063f021210 */ /* 0x000fe20007ffe0ff */
[--C-:B------:R-:W-:Y:S02]  /*7b20*/  @P1 IMAD.IADD R0, R61, 0x1, R6.reuse ;  /* 0x000000013d001824 */ /* 0x100fe400078e0206 */
[----:B------:R-:W-:Y:S01]  /*7b30*/  @P1 IMAD.IADD R3, R131, 0x1, R6 ;  /* 0x0000000183031824 */ /* 0x000fe200078e0206 */
[----:B------:R-:W-:Y:S06]  /*7b40*/  @P0 BRA `(.L_x_113) ;  /* 0x00000000000c0947 */ /* 0x000fec0003800000 */
[----:B------:R-:W-:Y:S04]  /*7b50*/  SHF.L.U32 R5, RZ, 0x1f, RZ ;  /* 0x0000001fff057819 */ /* 0x000fe800000006ff */
[----:B------:R-:W1:Y:S02]  /*7b60*/  SYNCS.PHASECHK.TRANS64.TRYWAIT P0, [R134+URZ+0x30], R5 ;  /* 0x00003005860075a7 */ /* 0x000e6400080011ff */
[----:B-1----:R-:W-:Y:S05]  /*7b70*/  @!P0 BRA `(.L_x_114) ;  /* 0x0000006000c88947 */ /* 0x002fea0003800000 */
.L_x_113:
[----:B------:R-:W-:Y:S05]  /*7b80*/  BSYNC B0 ;  /* 0x0000000000007941 */ /* 0x000fea0003800000 */
.L_x_112:
[----:B------:R-:W-:Y:S01]  /*7b90*/  ISETP.NE.AND P0, PT, R132, RZ, PT ;  /* 0x000000ff8400720c */ /* 0x000fe20003f05270 */
[----:B------:R-:W-:Y:S11]  /*7ba0*/  VIADD R62, R62, 0x1 ;  /* 0x000000013e3e7836 */ /* 0x000ff60000000000 */
[----:B------:R-:W-:Y:S01]  /*7bb0*/  @!UPT UIADD3 URZ, UPT, UPT, URZ, URZ, URZ ;  /* 0x000000fffffff290 */ /* 0x000fe2000fffe0ff */
[----:B------:R2:W4:Y:S01]  /*7bc0*/  @P0 LDS.128 R92, [R4+UR48+0x400] ;  /* 0x00040030045c0984 */ /* 0x0005220008000c00 */
[--C-:B------:R-:W-:Y:S01]  /*7bd0*/  @P0 IMAD.IADD R6, R63, 0x1, R0.reuse ;  /* 0x000000013f060824 */ /* 0x100fe200078e0200 */
[C---:B-1----:R-:W-:Y:S01]  /*7be0*/  @P0 IADD3 R5, PT, PT, R131.reuse, R2, RZ ;  /* 0x0000000283050210 */ /* 0x042fe20007ffe0ff */
        /* <DEDUP_REMOVED lines=9> */
.L_x_111:
[----:B------:R-:W-:Y:S05]  /*7c80*/  BSYNC B1 ;  /* 0x0000000000017941 */ /* 0x000fea0003800000 */
.L_x_110:
[----:B--2---:R-:W-:Y:S05]  /*7c90*/  VIADD R3, R48, 0x40 ;  /* 0x0000004030037836 */ /* 0x004fea0000000000 */
[----:B------:R-:W-:Y:S04]  /*7ca0*/  SHF.R.U32.HI R3, RZ, 0x15, R3 ;  /* 0x00000015ff037819 */ /* 0x000fe80000011603 */
[----:B------:R-:W-:Y:S11]  /*7cb0*/  LOP3.LUT P0, RZ, R3, 0x3, R110, 0x48, !PT ;  /* 0x0000000303ff7812 */ /* 0x000ff6000780486e */
[----:B------:R-:W-:Y:S02]  /*7cc0*/  @!UPT UIADD3 URZ, UPT, UPT, URZ, URZ, URZ ;  /* 0x000000fffffff290 */ /* 0x000fe4000fffe0ff */
[----:B------:R-:W-:Y:S05]  /*7cd0*/  @!P0 BRA `(.L_x_115) ;  /* 0x0000000000408947 */ /* 0x000fea0003800000 */
[----:B------:R-:W2:Y:S01]  /*7ce0*/  LDCU.64 UR8, c[0x4][0x70] ;  /* 0x01000e00ff0877ac */ /* 0x000ea20008000a00 */
[----:B------:R-:W-:Y:S01]  /*7cf0*/  MOV R3, 0x0 ;  /* 0x0000000000037802 */ /* 0x000fe20000000f00 */
[----:B-1----:R-:W-:Y:S02]  /*7d00*/  HFMA2 R12, -RZ, RZ, 0, 5.9604644775390625e-08 ;  /* 0x00000001ff0c7431 */ /* 0x002fe400000001ff */
[----:B------:R-:W-:Y:S02]  /*7d10*/  IMAD.MOV.U32 R8, RZ, RZ, 0x192 ;  /* 0x00000192ff087424 */ /* 0x000fe400078e00ff */
[----:B------:R-:W-:Y:S01]  /*7d20*/  IMAD.MOV.U32 R13, RZ, RZ, RZ ;  /* 0x000000ffff0d7224 */ /* 0x000fe200078e00ff */
[----:B------:R-:W1:Y:S01]  /*7d30*/  LDCU.64 UR6, c[0x4][0x78] ;  /* 0x01000f00ff0677ac */ /* 0x000e620008000a00 */
[----:B------:R-:W3:Y:S01]  /*7d40*/  LDC.64 R2, c[0x4][R3] ;  /* 0x0100000003027b82 */ /* 0x000ee20000000a00 */
[----:B------:R-:W5:Y:S01]  /*7d50*/  LDCU.64 UR4, c[0x4][0x10] ;  /* 0x01000200ff0477ac */ /* 0x000f620008000a00 */
[----:B--2---:R-:W-:Y:S01]  /*7d60*/  MOV R5, UR9 ;  /* 0x0000000900057c02 */ /* 0x004fe20008000f00 */
[----:B------:R-:W-:Y:S01]  /*7d70*/  IMAD.U32 R4, RZ, RZ, UR8 ;  /* 0x00000008ff047e24 */ /* 0x000fe2000f8e00ff */
[----:B-1----:R-:W-:Y:S01]  /*7d80*/  MOV R7, UR7 ;  /* 0x0000000700077c02 */ /* 0x002fe20008000f00 */
[----:B------:R-:W-:Y:S01]  /*7d90*/  IMAD.U32 R6, RZ, RZ, UR6 ;  /* 0x00000006ff067e24 */ /* 0x000fe2000f8e00ff */
[----:B-----5:R-:W-:Y:S01]  /*7da0*/  MOV R11, UR5 ;  /* 0x00000005000b7c02 */ /* 0x020fe20008000f00 */
[----:B------:R-:W-:Y:S02]  /*7db0*/  IMAD.U32 R10, RZ, RZ, UR4 ;  /* 0x00000004ff0a7e24 */ /* 0x000fe4000f8e00ff */
[----:B------:R-:W-:Y:S07]  /*7dc0*/  LEPC R20, `(.L_x_115) ;  /* 0x000000001014794e */ /* 0x000fee0000000000 */
[----:B---34-:R-:W-:Y:S05]  /*7dd0*/  CALL.ABS.NOINC R2 ;  /* 0x0000000002007343 */ /* 0x018fea0003c00000 */
.L_x_115:
[----:B----4-:R-:W-:Y:S01]  /*7de0*/  LOP3.LUT R50, R92, 0xffffe000, RZ, 0xc0, !PT ;  /* 0xffffe0005c327812 */ /* 0x010fe200078ec0ff */
        /* <DEDUP_REMOVED lines=165> */
.L_x_117:
[----:B------:R-:W-:Y:S05]  /*8840*/  BSYNC.RECONVERGENT B0 ;  /* 0x0000000000007941 */ /* 0x000fea0003800200 */
.L_x_116:
[----:B------:R-:W-:Y:S01]  /*8850*/  BAR.SYNC.DEFER_BLOCKING 0x1, 0x80 ;  /* 0x0042000000007b1d */ /* 0x000fe20000010000 */
[----:B------:R-:W-:Y:S04]  /*8860*/  UIADD3 UR43, UPT, UPT, UR40, 0x1, URZ ;  /* 0x00000001282b7890 */ /* 0x000fe8000fffe0ff */
[----:B------:R-:W-:Y:S04]  /*8870*/  UISETP.NE.AND UP0, UPT, UR43, 0x4, UPT ;  /* 0x000000042b00788c */ /* 0x000fe8000bf05270 */
[----:B------:R-:W-:Y:S01]  /*8880*/  USEL UR43, UR43, URZ, UP0 ;  /* 0x000000ff2b2b7287 */ /* 0x000fe20008000000 */
[----:B------:R2:W-:Y:S01]  /*8890*/  @P6 SYNCS.ARRIVE.TRANS64.RED.A1T0 RZ, [R133+URZ], RZ ;  /* 0x000000ff85ff69a7 */ /* 0x0005e200081004ff */
[----:B------:R-:W-:Y:S01]  /*88a0*/  BSSY B1, `(.L_x_118) ;  /* 0x0000023000017945 */ /* 0x000fe20003800000 */
[----:B------:R-:W4:Y:S01]  /*88b0*/  @P6 SYNCS.PHASECHK.TRANS64.TRYWAIT P0, [R134+URZ+0x30], R135 ;  /* 0x00003087860065a7 */ /* 0x000f2200080011ff */
[----:B--2---:R-:W-:Y:S01]  /*88c0*/  HFMA2 R133, -RZ, RZ, 0, 0 ;  /* 0x00000000ff857431 */ /* 0x004fe200000001ff */
[----:B----4-:R-:W-:Y:S01]  /*88d0*/  @P6 SEL R130, RZ, 0x1, !P0 ;  /* 0x00000001ff826807 */ /* 0x010fe20004000000 */
[----:B------:R-:W-:Y:S06]  /*88e0*/  @!P6 BRA `(.L_x_119) ;  /* 0x000000000078e947 */ /* 0x000fec0003800000 */
        /* <DEDUP_REMOVED lines=12> */
.L_x_121:
[----:B------:R-:W-:Y:S05]  /*89b0*/  BSYNC B0 ;  /* 0x0000000000007941 */ /* 0x000fea0003800000 */
.L_x_120:
[----:B------:R-:W-:Y:S02]  /*89c0*/  ISETP.NE.AND P0, PT, R132, RZ, PT ;  /* 0x000000ff8400720c */ /* 0x000fe40003f05270 */
[----:B------:R-:W-:Y:S11]  /*89d0*/  IADD3 R62, PT, PT, R62, 0x1, RZ ;  /* 0x000000013e3e7810 */ /* 0x000ff60007ffe0ff */
[----:B------:R2:W4:Y:S01]  /*89e0*/  @P0 LDS.128 R92, [R4+UR48+0x400] ;  /* 0x00040030045c0984 */ /* 0x0005220008000c00 */
[----:B------:R-:W-:Y:S01]  /*89f0*/  @P0 IMAD.IADD R6, R63, 0x1, R0 ;  /* 0x000000013f060824 */ /* 0x000fe200078e0200 */
[C---:B------:R-:W-:Y:S01]  /*8a00*/  @P0 IADD3 R7, PT, PT, R131.reuse, R0, RZ ;  /* 0x0000000083070210 */ /* 0x040fe20007ffe0ff */
[C---:B-1----:R-:W-:Y:S01]  /*8a10*/  @P0 IMAD.IADD R5, R131.reuse, 0x1, R2 ;  /* 0x0000000183050824 */ /* 0x042fe200078e0202 */
[----:B------:R2:W1:Y:S01]  /*8a20*/  @P0 LDS.128 R88, [R3+0x400] ;  /* 0x0004000003580984 */ /* 0x0004620000000c00 */
[----:B------:R-:W-:Y:S03]  /*8a30*/  @P0 IMAD.IADD R8, R131, 0x1, R6 ;  /* 0x0000000183080824 */ /* 0x000fe600078e0206 */
[----:B------:R2:W1:Y:S04]  /*8a40*/  @P0 LDS.128 R84, [R2+0x400] ;  /* 0x0004000002540984 */ /* 0x0004680000000c00 */
[----:B------:R2:W1:Y:S04]  /*8a50*/  @P0 LDS.128 R80, [R5+0x400] ;  /* 0x0004000005500984 */ /* 0x0004680000000c00 */
[----:B------:R2:W1:Y:S04]  /*8a60*/  @P0 LDS.128 R64, [R0+0x400] ;  /* 0x0004000000400984 */ /* 0x0004680000000c00 */
[----:B------:R2:W1:Y:S04]  /*8a70*/  @P0 LDS.128 R68, [R7+0x400] ;  /* 0x0004000007440984 */ /* 0x0004680000000c00 */
[----:B------:R2:W1:Y:S04]  /*8a80*/  @P0 LDS.128 R72, [R6+0x400] ;  /* 0x0004000006480984 */ /* 0x0004680000000c00 */
[----:B------:R2:W1:Y:S01]  /*8a90*/  @P0 LDS.128 R76, [R8+0x400] ;  /* 0x00040000084c0984 */ /* 0x0004620000000c00 */
[C---:B------:R-:W-:Y:S04]  /*8aa0*/  ISETP.NE.AND P0, PT, R62.reuse, 0x4, PT ;  /* 0x000000043e00780c */ /* 0x040fe80003f05270 */
[----:B------:R-:W-:Y:S02]  /*8ab0*/  SEL R62, R62, RZ, P0 ;  /* 0x000000ff3e3e7207 */ /* 0x000fe40000000000 */
[----:B------:R-:W-:Y:S02]  /*8ac0*/  SEL R133, RZ, 0x1, P0 ;  /* 0x00000001ff857807 */ /* 0x000fe40000000000 */
.L_x_119:
[----:B------:R-:W-:Y:S05]  /*8ad0*/  BSYNC B1 ;  /* 0x0000000000017941 */ /* 0x000fea0003800000 */
.L_x_118:
        /* <DEDUP_REMOVED lines=21> */
.L_x_123:
        /* <DEDUP_REMOVED lines=15> */
[----:B------:R-:W-:Y:S03]  /*8d20*/  @P6 SHF.L.U32 R136, R133, 0x1f, RZ ;  /* 0x0000001f85886819 */ /* 0x000fe600000006ff */
        /* <DEDUP_REMOVED lines=150> */
.L_x_125:
[----:B------:R-:W-:Y:S05]  /*9690*/  BSYNC.RECONVERGENT B0 ;  /* 0x0000000000007941 */ /* 0x000fea0003800200 */
.L_x_124:
        /* <DEDUP_REMOVED lines=18> */
[----:B------:R-:W-:Y:S04]  /*97c0*/  SHF.L.U32 R6, R133, 0x1f, RZ ;  /* 0x0000001f85067819 */ /* 0x000fe800000006ff */
[----:B------:R-:W1:Y:S02]  /*97d0*/  SYNCS.PHASECHK.TRANS64.TRYWAIT P0, [R135+URZ+0x30], R6 ;  /* 0x00003006870075a7 */ /* 0x000e6400080011ff */
[----:B-1----:R-:W-:Y:S05]  /*97e0*/  @!P0 BRA `(.L_x_130) ;  /* 0x0000004400d48947 */ /* 0x002fea0003800000 */
.L_x_129:
[----:B------:R-:W-:Y:S05]  /*97f0*/  BSYNC B0 ;  /* 0x0000000000007941 */ /* 0x000fea0003800000 */
.L_x_128:
[----:B------:R-:W-:Y:S01]  /*9800*/  ISETP.NE.AND P0, PT, R132, RZ, PT ;  /* 0x000000ff8400720c */ /* 0x000fe20003f05270 */
[----:B------:R-:W-:Y:S11]  /*9810*/  VIADD R62, R62, 0x1 ;  /* 0x000000013e3e7836 */ /* 0x000ff60000000000 */
[----:B------:R-:W-:Y:S01]  /*9820*/  @!UPT UIADD3 URZ, UPT, UPT, URZ, URZ, URZ ;  /* 0x000000fffffff290 */ /* 0x000fe2000fffe0ff */
[----:B------:R2:W4:Y:S01]  /*9830*/  @P0 LDS.128 R92, [R4+UR48+0x400] ;  /* 0x00040030045c0984 */ /* 0x0005220008000c00 */
[----:B-1----:R-:W-:Y:S02]  /*9840*/  @P0 IMAD.IADD R6, R63, 0x1, R0 ;  /* 0x000000013f060824 */ /* 0x002fe400078e0200 */
[C---:B------:R-:W-:Y:S01]  /*9850*/  @P0 IMAD.IADD R5, R131.reuse, 0x1, R2 ;  /* 0x0000000183050824 */ /* 0x040fe200078e0202 */
[----:B------:R1:W1:Y:S01]  /*9860*/  @P0 LDS.128 R88, [R3+0x400] ;  /* 0x0004000003580984 */ /* 0x0002620000000c00 */
[C---:B------:R-:W-:Y:S02]  /*9870*/  @P0 IMAD.IADD R7, R131.reuse, 0x1, R0 ;  /* 0x0000000183070824 */ /* 0x040fe400078e0200 */
[----:B------:R-:W-:Y:S01]  /*9880*/  @P0 IMAD.IADD R8, R131, 0x1, R6 ;  /* 0x0000000183080824 */ /* 0x000fe200078e0206 */
[----:B------:R1:W1:Y:S04]  /*9890*/  @P0 LDS.128 R84, [R2+0x400] ;  /* 0x0004000002540984 */ /* 0x0002680000000c00 */
[----:B------:R1:W1:Y:S04]  /*98a0*/  @P0 LDS.128 R80, [R5+0x400] ;  /* 0x0004000005500984 */ /* 0x0002680000000c00 */
[----:B------:R1:W1:Y:S04]  /*98b0*/  @P0 LDS.128 R64, [R0+0x400] ;  /* 0x0004000000400984 */ /* 0x0002680000000c00 */
[----:B------:R1:W1:Y:S04]  /*98c0*/  @P0 LDS.128 R68, [R7+0x400] ;  /* 0x0004000007440984 */ /* 0x0002680000000c00 */
[----:B------:R1:W1:Y:S04]  /*98d0*/  @P0 LDS.128 R72, [R6+0x400] ;  /* 0x0004000006480984 */ /* 0x0002680000000c00 */
[----:B------:R1:W1:Y:S01]  /*98e0*/  @P0 LDS.128 R76, [R8+0x400] ;  /* 0x00040000084c0984 */ /* 0x0002620000000c00 */
[C---:B------:R-:W-:Y:S04]  /*98f0*/  ISETP.NE.AND P0, PT, R62.reuse, 0x4, PT ;  /* 0x000000043e00780c */ /* 0x040fe80003f05270 */
[----:B--2---:R-:W-:Y:S02]  /*9900*/  SEL R4, RZ, 0x1, P0 ;  /* 0x00000001ff047807 */ /* 0x004fe40000000000 */
[----:B------:R-:W-:Y:S02]  /*9910*/  SEL R62, R62, RZ, P0 ;  /* 0x000000ff3e3e7207 */ /* 0x000fe40000000000 */
[----:B------:R-:W-:Y:S02]  /*9920*/  LOP3.LUT R133, R133, R4, RZ, 0x3c, !PT ;  /* 0x0000000485857212 */ /* 0x000fe400078e3cff */
.L_x_127:
[----:B------:R-:W-:Y:S05]  /*9930*/  BSYNC B1 ;  /* 0x0000000000017941 */ /* 0x000fea0003800000 */
.L_x_126:
[----:B-1----:R-:W-:Y:S05]  /*9940*/  VIADD R3, R48, 0x80 ;  /* 0x0000008030037836 */ /* 0x002fea0000000000 */
[----:B------:R-:W-:Y:S04]  /*9950*/  SHF.R.U32.HI R3, RZ, 0x15, R3 ;  /* 0x00000015ff037819 */ /* 0x000fe80000011603 */
[----:B------:R-:W-:Y:S11]  /*9960*/  LOP3.LUT P0, RZ, R3, 0x3, R110, 0x48, !PT ;  /* 0x0000000303ff7812 */ /* 0x000ff6000780486e */
[----:B------:R-:W-:Y:S02]  /*9970*/  @!UPT UIADD3 URZ, UPT, UPT, URZ, URZ, URZ ;  /* 0x000000fffffff290 */ /* 0x000fe4000fffe0ff */
[----:B------:R-:W-:Y:S05]  /*9980*/  @!P0 BRA `(.L_x_131) ;  /* 0x0000000000408947 */ /* 0x000fea0003800000 */
[----:B------:R-:W1:Y:S01]  /*9990*/  LDCU.64 UR8, c[0x4][0x70] ;  /* 0x01000e00ff0877ac */ /* 0x000e620008000a00 */
[----:B------:R-:W-:Y:S01]  /*99a0*/  MOV R3, 0x0 ;  /* 0x0000000000037802 */ /* 0x000fe20000000f00 */
[----:B------:R-:W-:Y:S02]  /*99b0*/  HFMA2 R12, -RZ, RZ, 0, 5.9604644775390625e-08 ;  /* 0x00000001ff0c7431 */ /* 0x000fe400000001ff */
[----:B------:R-:W-:Y:S02]  /*99c0*/  IMAD.MOV.U32 R8, RZ, RZ, 0x192 ;  /* 0x00000192ff087424 */ /* 0x000fe400078e00ff */
[----:B------:R-:W-:Y:S01]  /*99d0*/  IMAD.MOV.U32 R13, RZ, RZ, RZ ;  /* 0x000000ffff0d7224 */ /* 0x000fe200078e00ff */
[----:B------:R-:W2:Y:S01]  /*99e0*/  LDCU.64 UR6, c[0x4][0x78] ;  /* 0x01000f00ff0677ac */ /* 0x000ea20008000a00 */
[----:B------:R-:W3:Y:S01]  /*99f0*/  LDC.64 R2, c[0x4][R3] ;  /* 0x0100000003027b82 */ /* 0x000ee20000000a00 */
[----:B------:R-:W5:Y:S01]  /*9a00*/  LDCU.64 UR4, c[0x4][0x10] ;  /* 0x01000200ff0477ac */ /* 0x000f620008000a00 */
[----:B-1----:R-:W-:Y:S01]  /*9a10*/  MOV R5, UR9 ;  /* 0x0000000900057c02 */ /* 0x002fe20008000f00 */
[----:B------:R-:W-:Y:S01]  /*9a20*/  IMAD.U32 R4, RZ, RZ, UR8 ;  /* 0x00000008ff047e24 */ /* 0x000fe2000f8e00ff */
[----:B--2---:R-:W-:Y:S01]  /*9a30*/  MOV R7, UR7 ;  /* 0x0000000700077c02 */ /* 0x004fe20008000f00 */
[----:B------:R-:W-:Y:S01]  /*9a40*/  IMAD.U32 R6, RZ, RZ, UR6 ;  /* 0x00000006ff067e24 */ /* 0x000fe2000f8e00ff */
[----:B-----5:R-:W-:Y:S01]  /*9a50*/  MOV R11, UR5 ;  /* 0x00000005000b7c02 */ /* 0x020fe20008000f00 */
[----:B------:R-:W-:Y:S02]  /*9a60*/  IMAD.U32 R10, RZ, RZ, UR4 ;  /* 0x00000004ff0a7e24 */ /* 0x000fe4000f8e00ff */
[----:B------:R-:W-:Y:S07]  /*9a70*/  LEPC R20, `(.L_x_131) ;  /* 0x000000001014794e */ /* 0x000fee0000000000 */
[----:B---34-:R-:W-:Y:S05]  /*9a80*/  CALL.ABS.NOINC R2 ;  /* 0x0000000002007343 */ /* 0x018fea0003c00000 */
.L_x_131:
[----:B------:R-:W-:Y:S01]  /*9a90*/  ISETP.NE.AND P6, PT, R126, RZ, PT ;  /* 0x000000ff7e00720c */ /* 0x000fe20003fc5270 */
[----:B------:R-:W-:Y:S05]  /*9aa0*/  WARPSYNC.ALL ;  /* 0x0000000000007948 */ /* 0x000fea0003800000 */
[----:B------:R-:W-:Y:S01]  /*9ab0*/  R2UR UR4, R48 ;  /* 0x00000000300472ca */ /* 0x000fe200000e0000 */
[----:B------:R-:W-:Y:S01]  /*9ac0*/  IMAD.U32 R60, RZ, RZ, UR37 ;  /* 0x00000025ff3c7e24 */ /* 0x000fe2000f8e00ff */
[----:B----4-:R-:W-:Y:S01]  /*9ad0*/  LOP3.LUT R50, R92, 0xffffe000, RZ, 0xc0, !PT ;  /* 0xffffe0005c327812 */ /* 0x010fe200078ec0ff */
[----:B------:R-:W-:Y:S01]  /*9ae0*/  IMAD.U32 R51, RZ, RZ, UR40 ;  /* 0x00000028ff337e24 */ /* 0x000fe2000f8e00ff */
[----:B------:R-:W-:Y:S01]  /*9af0*/  LOP3.LUT R54, R94, 0xffffe000, RZ, 0xc0, !PT ;  /* 0xffffe0005e367812 */ /* 0x000fe200078ec0ff */
[----:B------:R-:W-:Y:S01]  /*9b00*/  BSSY.RECONVERGENT B0, `(.L_x_132) ;  /* 0x00000a2000007945 */ /* 0x000fe20003800200 */
[----:B------:R-:W-:Y:S02]  /*9b10*/  LOP3.LUT R56, R95, 0xffffe000, RZ, 0xc0, !PT ;  /* 0xffffe0005f387812 */ /* 0x000fe400078ec0ff */
[----:B------:R-:W-:Y:S02]  /*9b20*/  @P6 LEA R51, R51, UR48, 0x3 ;  /* 0x0000003033336c11 */ /* 0x000fe4000f8e18ff */
[----:B------:R-:W-:Y:S02]  /*9b30*/  LOP3.LUT R58, R89, 0xffffe000, RZ, 0xc0, !PT ;  /* 0xffffe000593a7812 */ /* 0x000fe400078ec0ff */
[----:B------:R-:W-:Y:S01]  /*9b40*/  LOP3.LUT R57, R86, 0xffffe000, RZ, 0xc0, !PT ;  /* 0xffffe00056397812 */ /* 0x000fe200078ec0ff */
[----:B------:R-:W1:Y:S01]  /*9b50*/  LDTM.x32 R4, tmem[UR4+0x80] ;  /* 0x00008004000479ee */ /* 0x000e6200082c0000 */
[----:B------:R-:W-:Y:S01]  /*9b60*/  ISETP.NE.AND P0, PT, R117, RZ, PT ;  /* 0x000000ff7500720c */ /* 0x000fe20003f05270 */
[----:B------:R-:W-:Y:S05]  /*9b70*/  @P6 VIADD R51, R51, 0x50 ;  /* 0x0000005033336836 */ /* 0x000fea0000000000 */
[----:B------:R-:W-:Y:S02]  /*9b80*/  @P6 PRMT R60, R60, 0x654, R51 ;  /* 0x000006543c3c6816 */ /* 0x000fe40000000033 */
[----:B------:R-:W-:Y:S01]  /*9b90*/  LOP3.LUT R51, R88, 0xffffe000, RZ, 0xc0, !PT ;  /* 0xffffe00058337812 */ /* 0x000fe200078ec0ff */
        /* <DEDUP_REMOVED lines=12> */
[C---:B------:R-:W-:Y:S01]  /*9c60*/  FFMA R54, R49.reuse, R54, R3 ;  /* 0x0000003631367223 */ /* 0x040fe20000000003 */
[----:B------:R-:W-:Y:S01]  /*9c70*/  FFMA R55, R49, R56, R7 ;  /* 0x0000003831377223 */ /* 0x000fe20000000007 */
[----:B------:R-:W-:Y:S01]  /*9c80*/  LOP3.LUT R56, R91, 0xffffe000, RZ, 0xc0, !PT ;  /* 0xffffe0005b387812 */ /* 0x000fe200078ec0ff */
[C---:B------:R-:W-:Y:S01]  /*9c90*/  FFMA R4, R49.reuse, R51, R4 ;  /* 0x0000003331047223 */ /* 0x040fe20000000004 */
[----:B------:R-:W-:Y:S01]  /*9ca0*/  F2FP.TF32.F32.PACK_B R53, R53 ;  /* 0x00000035ff35723e */ /* 0x000fe200024050ff */
[C---:B------:R-:W-:Y:S01]  /*9cb0*/  FFMA R5, R49.reuse, R58, R5 ;  /* 0x0000003a31057223 */ /* 0x040fe20000000005 */
[----:B------:R-:W-:Y:S01]  /*9cc0*/  F2FP.TF32.F32.PACK_B R54, R54 ;  /* 0x00000036ff36723e */ /* 0x000fe200024050ff */
[----:B------:R-:W-:Y:S01]  /*9cd0*/  FFMA R6, R49, R50, R6 ;  /* 0x0000003231067223 */ /* 0x000fe20000000006 */
[----:B------:R-:W-:Y:S01]  /*9ce0*/  F2FP.TF32.F32.PACK_B R55, R55 ;  /* 0x00000037ff37723e */ /* 0x000fe200024050ff */
[----:B------:R-:W-:Y:S01]  /*9cf0*/  FMUL R11, R46, R11 ;  /* 0x0000000b2e0b7220 */ /* 0x000fe20000400000 */
[----:B------:R-:W-:Y:S01]  /*9d00*/  LOP3.LUT R51, R84, 0xffffe000, RZ, 0xc0, !PT ;  /* 0xffffe00054337812 */ /* 0x000fe200078ec0ff */
[C---:B------:R-:W-:Y:S01]  /*9d10*/  FMUL R8, R46.reuse, R12 ;  /* 0x0000000c2e087220 */ /* 0x040fe20000400000 */
[----:B------:R-:W-:Y:S01]  /*9d20*/  LOP3.LUT R58, R85, 0xffffe000, RZ, 0xc0, !PT ;  /* 0xffffe000553a7812 */ /* 0x000fe200078ec0ff */
[----:B------:R1:W-:Y:S01]  /*9d30*/  STS.128 [R129+UR48+0x400], R52 ;  /* 0x0004003481007988 */ /* 0x0003e20008000c30 */
[----:B------:R-:W-:Y:S01]  /*9d40*/  LOP3.LUT R50, R87, 0xffffe000, RZ, 0xc0, !PT ;  /* 0xffffe00057327812 */ /* 0x000fe200078ec0ff */
[C---:B------:R-:W-:Y:S01]  /*9d50*/  FFMA R7, R49.reuse, R56, R11 ;  /* 0x0000003831077223 */ /* 0x040fe2000000000b */
[----:B------:R-:W-:Y:S01]  /*9d60*/  F2FP.TF32.F32.PACK_B R4, R4 ;  /* 0x00000004ff04723e */ /* 0x000fe200024050ff */
[C---:B------:R-:W-:Y:S01]  /*9d70*/  FMUL R9, R46.reuse, R13 ;  /* 0x0000000d2e097220 */ /* 0x040fe20000400000 */
[----:B------:R-:W-:Y:S01]  /*9d80*/  F2FP.TF32.F32.PACK_B R5, R5 ;  /* 0x00000005ff05723e */ /* 0x000fe200024050ff */
[C---:B------:R-:W-:Y:S01]  /*9d90*/  FMUL R10, R46.reuse, R14 ;  /* 0x0000000e2e0a7220 */ /* 0x040fe20000400000 */
[----:B------:R-:W-:Y:S01]  /*9da0*/  F2FP.TF32.F32.PACK_B R6, R6 ;  /* 0x00000006ff06723e */ /* 0x000fe200024050ff */
[----:B------:R-:W-:Y:S01]  /*9db0*/  FMUL R15, R46, R15 ;  /* 0x0000000f2e0f7220 */ /* 0x000fe20000400000 */
[----:B------:R-:W-:Y:S01]  /*9dc0*/  F2FP.TF32.F32.PACK_B R7, R7 ;  /* 0x00000007ff07723e */ /* 0x000fe200024050ff */
[C---:B------:R-:W-:Y:S01]  /*9dd0*/  FFMA R8, R49.reuse, R51, R8 ;  /* 0x0000003331087223 */ /* 0x040fe20000000008 */
[----:B------:R-:W-:Y:S01]  /*9de0*/  LOP3.LUT R51, R80, 0xffffe000, RZ, 0xc0, !PT ;  /* 0xffffe00050337812 */ /* 0x000fe200078ec0ff */
[----:B------:R-:W-:Y:S01]  /*9df0*/  FFMA R9, R49, R58, R9 ;  /* 0x0000003a31097223 */ /* 0x000fe20000000009 */
[----:B------:R-:W-:Y:S01]  /*9e00*/  LOP3.LUT R56, R81, 0xffffe000, RZ, 0xc0, !PT ;  /* 0xffffe00051387812 */ /* 0x000fe200078ec0ff */
[C---:B------:R-:W-:Y:S01]  /*9e10*/  FFMA R10, R49.reuse, R57, R10 ;  /* 0x00000039310a7223 */ /* 0x040fe2000000000a */
[----:B------:R-:W-:Y:S01]  /*9e20*/  LOP3.LUT R57, R82, 0xffffe000, RZ, 0xc0, !PT ;  /* 0xffffe00052397812 */ /* 0x000fe200078ec0ff */
[----:B------:R-:W-:Y:S01]  /*9e30*/  FFMA R11, R49, R50, R15 ;  /* 0x00000032310b7223 */ /* 0x000fe2000000000f */
[----:B------:R-:W-:Y:S01]  /*9e40*/  LOP3.LUT R58, R83, 0xffffe000, RZ, 0xc0, !PT ;  /* 0xffffe000533a7812 */ /* 0x000fe200078ec0ff */
[----:B------:R-:W-:Y:S01]  /*9e50*/  FMUL R12, R46, R16 ;  /* 0x000000102e0c7220 */ /* 0x000fe20000400000 */
[----:B------:R-:W-:Y:S01]  /*9e60*/  LOP3.LUT R50, R64, 0xffffe000, RZ, 0xc0, !PT ;  /* 0xffffe00040327812 */ /* 0x000fe200078ec0ff */
[C---:B------:R-:W-:Y:S01]  /*9e70*/  FMUL R13, R46.reuse, R17 ;  /* 0x000000112e0d7220 */ /* 0x040fe20000400000 */
[----:B------:R-:W-:Y:S01]  /*9e80*/  F2FP.TF32.F32.PACK_B R8, R8 ;  /* 0x00000008ff08723e */ /* 0x000fe200024050ff */
[----:B------:R2:W-:Y:S01]  /*9e90*/  STS.128 [R128+0x400], R4 ;  /* 0x0004000480007388 */ /* 0x0005e20000000c00 */
[----:B------:R-:W-:Y:S01]  /*9ea0*/  F2FP.TF32.F32.PACK_B R9, R9 ;  /* 0x00000009ff09723e */ /* 0x000fe200024050ff */
[C---:B------:R-:W-:Y:S01]  /*9eb0*/  FMUL R14, R46.reuse, R18 ;  /* 0x000000122e0e7220 */ /* 0x040fe20000400000 */
[----:B------:R-:W-:Y:S01]  /*9ec0*/  F2FP.TF32.F32.PACK_B R10, R10 ;  /* 0x0000000aff0a723e */ /* 0x000fe200024050ff */
[----:B------:R-:W-:Y:S01]  /*9ed0*/  FMUL R19, R46, R19 ;  /* 0x000000132e137220 */ /* 0x000fe20000400000 */
[----:B------:R-:W-:Y:S01]  /*9ee0*/  F2FP.TF32.F32.PACK_B R11, R11 ;  /* 0x0000000bff0b723e */ /* 0x000fe200024050ff */
[----:B------:R-:W-:Y:S01]  /*9ef0*/  FFMA R12, R49, R51, R12 ;  /* 0x00000033310c7223 */ /* 0x000fe2000000000c */
[----:B------:R-:W-:Y:S01]  /*9f00*/  LOP3.LUT R51, R66, 0xffffe000, RZ, 0xc0, !PT ;  /* 0xffffe00042337812 */ /* 0x000fe200078ec0ff */
[C---:B------:R-:W-:Y:S01]  /*9f10*/  FMUL R16, R46.reuse, R20 ;  /* 0x000000142e107220 */ /* 0x040fe20000400000 */
[----:B-1----:R-:W-:Y:S01]  /*9f20*/  LOP3.LUT R52, R71, 0xffffe000, RZ, 0xc0, !PT ;  /* 0xffffe00047347812 */ /* 0x002fe200078ec0ff */
        /* <DEDUP_REMOVED lines=16> */
[C---:B------:R-:W-:Y:S01]  /*a030*/  FFMA R17, R49.reuse, R50, R17 ;  /* 0x0000003231117223 */ /* 0x040fe20000000011 */
[----:B------:R-:W-:Y:S01]  /*a040*/  LOP3.LUT R50, R70, 0xffffe000, RZ, 0xc0, !PT ;  /* 0xffffe00046327812 */ /* 0x000fe200078ec0ff */
[----:B------:R2:W-:Y:S01]  /*a050*/  STS.128 [R125+0x400], R12 ;  /* 0x0004000c7d007388 */ /* 0x0005e20000000c00 */
[----:B------:R-:W-:Y:S01]  /*a060*/  F2FP.TF32.F32.PACK_B R16, R16 ;  /* 0x00000010ff10723e */ /* 0x000fe200024050ff */
[C---:B------:R-:W-:Y:S01]  /*a070*/  FFMA R18, R49.reuse, R51, R18 ;  /* 0x0000003331127223 */ /* 0x040fe20000000012 */
[----:B------:R-:W-:Y:S01]  /*a080*/  F2FP.TF32.F32.PACK_B R17, R17 ;  /* 0x00000011ff11723e */ /* 0x000fe200024050ff */
[C---:B------:R-:W-:Y:S01]  /*a090*/  FFMA R19, R49.reuse, R56, R23 ;  /* 0x0000003831137223 */ /* 0x040fe20000000017 */
[----:B------:R-:W-:Y:S01]  /*a0a0*/  LOP3.LUT R51, R72, 0xffffe000, RZ, 0xc0, !PT ;  /* 0xffffe00048337812 */ /* 0x000fe200078ec0ff */
[C---:B------:R-:W-:Y:S01]  /*a0b0*/  FMUL R20, R46.reuse, R24 ;  /* 0x000000182e147220 */ /* 0x040fe20000400000 */
[----:B------:R-:W-:Y:S01]  /*a0c0*/  F2FP.TF32.F32.PACK_B R18, R18 ;  /* 0x00000012ff12723e */ /* 0x000fe200024050ff */
[C---:B------:R-:W-:Y:S01]  /*a0d0*/  FMUL R21, R46.reuse, R25 ;  /* 0x000000192e157220 */ /* 0x040fe20000400000 */
[C---:B------:R-:W-:Y:S01]  /*a0e0*/  FMUL R22, R46.reuse, R26 ;  /* 0x0000001a2e167220 */ /* 0x040fe20000400000 */
[C---:B------:R-:W-:Y:S01]  /*a0f0*/  FMUL R27, R46.reuse, R27 ;  /* 0x0000001b2e1b7220 */ /* 0x040fe20000400000 */
[----:B------:R-:W-:Y:S01]  /*a100*/  F2FP.TF32.F32.PACK_B R19, R19 ;  /* 0x00000013ff13723e */ /* 0x000fe200024050ff */
[C---:B------:R-:W-:Y:S01]  /*a110*/  FFMA R20, R49.reuse, R57, R20 ;  /* 0x0000003931147223 */ /* 0x040fe20000000014 */
[C---:B------:R-:W-:Y:S01]  /*a120*/  FFMA R21, R49.reuse, R58, R21 ;  /* 0x0000003a31157223 */ /* 0x040fe20000000015 */
[C---:B------:R-:W-:Y:S01]  /*a130*/  FFMA R22, R49.reuse, R50, R22 ;  /* 0x0000003231167223 */ /* 0x040fe20000000016 */
[----:B------:R-:W-:Y:S01]  /*a140*/  FFMA R23, R49, R52, R27 ;  /* 0x0000003431177223 */ /* 0x000fe2000000001b */
[----:B------:R2:W-:Y:S01]  /*a150*/  STS.128 [R124+0x400], R16 ;  /* 0x000400107c007388 */ /* 0x0005e20000000c00 */
[----:B------:R-:W-:Y:S01]  /*a160*/  LOP3.LUT R54, R73, 0xffffe000, RZ, 0xc0, !PT ;  /* 0xffffe00049367812 */ /* 0x000fe200078ec0ff */
[----:B------:R-:W-:Y:S01]  /*a170*/  FMUL R24, R46, R28 ;  /* 0x0000001c2e187220 */ /* 0x000fe20000400000 */
[----:B------:R-:W-:Y:S01]  /*a180*/  LOP3.LUT R53, R74, 0xffffe000, RZ, 0xc0, !PT ;  /* 0xffffe0004a357812 */ /* 0x000fe200078ec0ff */
[C---:B------:R-:W-:Y:S01]  /*a190*/  FMUL R25, R46.reuse, R29 ;  /* 0x0000001d2e197220 */ /* 0x040fe20000400000 */
[----:B------:R-:W-:Y:S01]  /*a1a0*/  LOP3.LUT R50, R75, 0xffffe000, RZ, 0xc0, !PT ;  /* 0xffffe0004b327812 */ /* 0x000fe200078ec0ff */
[C---:B------:R-:W-:Y:S01]  /*a1b0*/  FMUL R26, R46.reuse, R30 ;  /* 0x0000001e2e1a7220 */ /* 0x040fe20000400000 */
        /* <DEDUP_REMOVED lines=30> */
[----:B------:R-:W-:Y:S02]  /*a3a0*/  F2FP.TF32.F32.PACK_B R31, R31 ;  /* 0x0000001fff1f723e */ /* 0x000fe400024050ff */
[----:B------:R-:W-:Y:S02]  /*a3b0*/  LEA R51, R62, UR48, 0x3 ;  /* 0x000000303e337c11 */ /* 0x000fe4000f8e18ff */
[----:B------:R-:W-:Y:S01]  /*a3c0*/  @P6 SHF.L.U32 R52, R133, 0x1f, RZ ;  /* 0x0000001f85346819 */ /* 0x000fe200000006ff */
[----:B------:R2:W-:Y:S01]  /*a3d0*/  STS.128 [R121+0x400], R28 ;  /* 0x0004001c79007388 */ /* 0x0005e20000000c00 */
[----:B------:R-:W-:Y:S01]  /*a3e0*/  @!PT LDS RZ, [RZ] ;  /* 0x00000000fffff984 */ /* 0x000fe20000000800 */
[----:B------:R-:W-:Y:S01]  /*a3f0*/  @!PT LDS RZ, [RZ] ;  /* 0x00000000fffff984 */ /* 0x000fe20000000800 */
[----:B------:R-:W-:Y:S01]  /*a400*/  @!PT LDS RZ, [RZ] ;  /* 0x00000000fffff984 */ /* 0x000fe20000000800 */
[----:B------:R-:W-:Y:S01]  /*a410*/  @!PT LDS RZ, [RZ] ;  /* 0x00000000fffff984 */ /* 0x000fe20000000800 */
[----:B------:R1:W-:Y:S07]  /*a420*/  MEMBAR.ALL.CTA ;  /* 0x0000000000007992 */ /* 0x0003ee0000008000 */
[----:B-1----:R-:W1:Y:S02]  /*a430*/  FENCE.VIEW.ASYNC.S ;  /* 0x00000000000073c6 */ /* 0x002e640000000000 */
[----:B-1----:R-:W-:Y:S06]  /*a440*/  BAR.SYNC.DEFER_BLOCKING 0x1, 0x80 ;  /* 0x0042000000007b1d */ /* 0x002fec0000010000 */
[----:B------:R-:W-:Y:S05]  /*a450*/  @P0 BRA `(.L_x_133) ;  /* 0x0000000000300947 */ /* 0x000fea0003800000 */
[----:B------:R-:W-:Y:S02]  /*a460*/  UIADD3 UR10, UPT, UPT, UR48, 0x400, URZ ;  /* 0x00000400300a7890 */ /* 0x000fe4000fffe0ff */
[----:B------:R-:W-:Y:S02]  /*a470*/  UIADD3 UR8, UP0, UPT, UR52, 0x680, URZ ;  /* 0x0000068034087890 */ /* 0x000fe4000ff1e0ff */
[----:B------:R-:W-:Y:S02]  /*a480*/  UIADD3 UR5, UPT, UPT, UR41, 0x80, URZ ;  /* 0x0000008029057890 */ /* 0x000fe4000fffe0ff */
[----:B------:R-:W-:Y:S01]  /*a490*/  MOV R111, UR10 ;  /* 0x0000000a006f7c02 */ /* 0x000fe20008000f00 */
[----:B------:R-:W-:Y:S01]  /*a4a0*/  UIADD3.X UR9, UPT, UPT, URZ, UR53, URZ, UP0, !UPT ;  /* 0x00000035ff097290 */ /* 0x000fe200087fe4ff */
[----:B------:R-:W-:Y:S02]  /*a4b0*/  UMOV UR6, UR42 ;  /* 0x0000002a00067c82 */ /* 0x000fe40008000000 */
[----:B------:R-:W-:Y:S01]  /*a4c0*/  R2UR UR4, R111 ;  /* 0x000000006f0472ca */ /* 0x000fe200000e0000 */
[----:B------:R-:W-:Y:S11]  /*a4d0*/  UMOV UR7, UR36 ;  /* 0x0000002400077c82 */ /* 0x000ff60008000000 */
[----:B------:R-:W-:Y:S01]  /*a4e0*/  @!UPT UIADD3 URZ, UPT, UPT, URZ, URZ, URZ ;  /* 0x000000fffffff290 */ /* 0x000fe2000fffe0ff */
[----:B------:R1:W-:Y:S01]  /*a4f0*/  UTMASTG.3D [UR4], [UR8] ;  /* 0x00000004080073b5 */ /* 0x0003e20008010000 */
[----:B------:R0:W-:Y:S01]  /*a500*/  UTMACMDFLUSH ;  /* 0x00000000000079b7 */ /* 0x0001e20000000000 */
[----:B-1----:R-:W-:Y:S04]  /*a510*/  DEPBAR.LE SB0, 0x1 ;  /* 0x000080400000791a */ /* 0x002fe80000000000 */
.L_x_133:
[----:B------:R-:W-:Y:S05]  /*a520*/  BSYNC.RECONVERGENT B0 ;  /* 0x0000000000007941 */ /* 0x000fea0003800200 */
.L_x_132:
        /* <DEDUP_REMOVED lines=8> */
[----:B-1----:R-:W-:Y:S06]  /*a5b0*/  @!P6 BRA `(.L_x_135) ;  /* 0x000000000080e947 */ /* 0x002fec0003800000 */
[----:B------:R-:W-:Y:S01]  /*a5c0*/  ISETP.NE.AND P1, PT, R132, RZ, PT ;  /* 0x000000ff8400720c */ /* 0x000fe20003f25270 */
[----:B------:R-:W-:Y:S01]  /*a5d0*/  BSSY B0, `(.L_x_136) ;  /* 0x000000b000007945 */ /* 0x000fe20003800000 */
[----:B------:R-:W-:Y:S11]  /*a5e0*/  ISETP.NE.AND P0, PT, R130, RZ, PT ;  /* 0x000000ff8200720c */ /* 0x000ff60003f05270 */
[----:B--2---:R-:W-:Y:S05]  /*a5f0*/  @P1 IMAD R4, R62, 0x4000, R129 ;  /* 0x000040003e041824 */ /* 0x004fea00078e0281 */
        /* <DEDUP_REMOVED lines=8> */
.L_x_137:
[----:B------:R-:W-:Y:S05]  /*a680*/  BSYNC B0 ;  /* 0x0000000000007941 */ /* 0x000fea0003800000 */
.L_x_136:
        /* <DEDUP_REMOVED lines=19> */
.L_x_135:
[----:B------:R-:W-:Y:S05]  /*a7c0*/  BSYNC B1 ;  /* 0x0000000000017941 */ /* 0x000fea0003800000 */
.L_x_134:
[----:B-1----:R-:W-:Y:S05]  /*a7d0*/  VIADD R3, R48, 0xa0 ;  /* 0x000000a030037836 */ /* 0x002fea0000000000 */
[----:B------:R-:W-:Y:S04]  /*a7e0*/  SHF.R.U32.HI R3, RZ, 0x15, R3 ;  /* 0x00000015ff037819 */ /* 0x000fe80000011603 */
[----:B------:R-:W-:Y:S11]  /*a7f0*/  LOP3.LUT P0, RZ, R3, 0x3, R110, 0x48, !PT ;  /* 0x0000000303ff7812 */ /* 0x000ff6000780486e */
[----:B------:R-:W-:Y:S02]  /*a800*/  @!UPT UIADD3 URZ, UPT, UPT, URZ, URZ, URZ ;  /* 0x000000fffffff290 */ /* 0x000fe4000fffe0ff */
[----:B------:R-:W-:Y:S05]  /*a810*/  @!P0 BRA `(.L_x_139) ;  /* 0x0000000000408947 */ /* 0x000fea0003800000 */
[----:B------:R-:W1:Y:S01]  /*a820*/  LDCU.64 UR8, c[0x4][0x70] ;  /* 0x01000e00ff0877ac */ /* 0x000e620008000a00 */
[----:B------:R-:W-:Y:S01]  /*a830*/  MOV R3, 0x0 ;  /* 0x0000000000037802 */ /* 0x000fe20000000f00 */
[----:B--2---:R-:W-:Y:S02]  /*a840*/  HFMA2 R12, -RZ, RZ, 0, 5.9604644775390625e-08 ;  /* 0x00000001ff0c7431 */ /* 0x004fe400000001ff */
        /* <DEDUP_REMOVED lines=13> */
.L_x_139:
[----:B------:R-:W-:Y:S01]  /*a920*/  ISETP.NE.AND P6, PT, R126, RZ, PT ;  /* 0x000000ff7e00720c */ /* 0x000fe20003fc5270 */
[----:B------:R-:W-:Y:S05]  /*a930*/  WARPSYNC.ALL ;  /* 0x0000000000007948 */ /* 0x000fea0003800000 */
[----:B------:R-:W-:Y:S01]  /*a940*/  R2UR UR4, R48 ;  /* 0x00000000300472ca */ /* 0x000fe200000e0000 */
[----:B------:R-:W-:Y:S01]  /*a950*/  IMAD.U32 R0, RZ, RZ, UR43 ;  /* 0x0000002bff007e24 */ /* 0x000fe2000f8e00ff */
[----:B----4-:R-:W-:Y:S01]  /*a960*/  LOP3.LUT R50, R92, 0xffffe000, RZ, 0xc0, !PT ;  /* 0xffffe0005c327812 */ /* 0x010fe200078ec0ff */
[----:B------:R-:W-:Y:S01]  /*a970*/  IMAD.U32 R51, RZ, RZ, UR37 ;  /* 0x00000025ff337e24 */ /* 0x000fe2000f8e00ff */
[----:B------:R-:W-:Y:S01]  /*a980*/  ISETP.NE.AND P0, PT, R117, RZ, PT ;  /* 0x000000ff7500720c */ /* 0x000fe20003f05270 */
[----:B------:R-:W-:Y:S02]  /*a990*/  BSSY.RECONVERGENT B0, `(.L_x_140) ;  /* 0x000009f000007945 */ /* 0x000fe40003800200 */
[----:B------:R-:W-:Y:S05]  /*a9a0*/  @P6 LEA R0, R0, UR48, 0x3 ;  /* 0x0000003000006c11 */ /* 0x000fea000f8e18ff */
[----:B------:R-:W-:Y:S01]  /*a9b0*/  @P6 VIADD R0, R0, 0x50 ;  /* 0x0000005000006836 */ /* 0x000fe20000000000 */
[----:B--2---:R-:W1:Y:S04]  /*a9c0*/  LDTM.x32 R4, tmem[UR4+0xa0] ;  /* 0x0000a004000479ee */ /* 0x004e6800082c0000 */
[----:B------:R-:W-:Y:S01]  /*a9d0*/  @P6 PRMT R51, R51, 0x654, R0 ;  /* 0x0000065433336816 */ /* 0x000fe20000000000 */
[C---:B-1----:R-:W-:Y:S01]  /*a9e0*/  FMUL R0, R46.reuse, R4 ;  /* 0x000000042e007220 */ /* 0x042fe20000400000 */
[C---:B------:R-:W-:Y:S01]  /*a9f0*/  FMUL R3, R46.reuse, R6 ;  /* 0x000000062e037220 */ /* 0x040fe20000400000 */
        /* <DEDUP_REMOVED lines=9> */
[----:B------:R-:W-:Y:S01]  /*aa90*/  FFMA R52, R49, R50, R0 ;  /* 0x0000003231347223 */ /* 0x000fe20000000000 */
[----:B------:R-:W-:Y:S01]  /*aaa0*/  LOP3.LUT R0, R93, 0xffffe000, RZ, 0xc0, !PT ;  /* 0xffffe0005d007812 */ /* 0x000fe200078ec0ff */
[C---:B------:R-:W-:Y:S01]  /*aab0*/  FMUL R2, R46.reuse, R5 ;  /* 0x000000052e027220 */ /* 0x040fe20000400000 */
[----:B------:R-:W-:Y:S01]  /*aac0*/  LOP3.LUT R50, R89, 0xffffe000, RZ, 0xc0, !PT ;  /* 0xffffe00059327812 */ /* 0x000fe200078ec0ff */
[C---:B------:R-:W-:Y:S01]  /*aad0*/  FMUL R22, R46.reuse, R26 ;  /* 0x0000001a2e167220 */ /* 0x040fe20000400000 */
[----:B------:R-:W-:Y:S01]  /*aae0*/  F2FP.TF32.F32.PACK_B R52, R52 ;  /* 0x00000034ff34723e */ /* 0x000fe200024050ff */
[C---:B------:R-:W-:Y:S01]  /*aaf0*/  FMUL R24, R46.reuse, R28 ;  /* 0x0000001c2e187220 */ /* 0x040fe20000400000 */
[C---:B------:R-:W-:Y:S01]  /*ab00*/  FMUL R5, R46.reuse, R9 ;  /* 0x000000092e057220 */ /* 0x040fe20000400000 */
[C---:B------:R-:W-:Y:S01]  /*ab10*/  FMUL R26, R46.reuse, R30 ;  /* 0x0000001e2e1a7220 */ /* 0x040fe20000400000 */
[----:B------:R-:W-:Y:S01]  /*ab20*/  FMUL R28, R46, R32 ;  /* 0x000000202e1c7220 */ /* 0x000fe20000400000 */
[----:B------:R-:W-:Y:S01]  /*ab30*/  LOP3.LUT R32, R94, 0xffffe000, RZ, 0xc0, !PT ;  /* 0xffffe0005e207812 */ /* 0x000fe200078ec0ff */
[C---:B------:R-:W-:Y:S01]  /*ab40*/  FMUL R9, R46.reuse, R13 ;  /* 0x0000000d2e097220 */ /* 0x040fe20000400000 */
[C---:B------:R-:W-:Y:S01]  /*ab50*/  FMUL R30, R46.reuse, R34 ;  /* 0x000000222e1e7220 */ /* 0x040fe20000400000 */
[----:B------:R-:W-:Y:S01]  /*ab60*/  LOP3.LUT R34, R95, 0xffffe000, RZ, 0xc0, !PT ;  /* 0xffffe0005f227812 */ /* 0x000fe200078ec0ff */
[C---:B------:R-:W-:Y:S01]  /*ab70*/  FMUL R13, R46.reuse, R17 ;  /* 0x000000112e0d7220 */ /* 0x040fe20000400000 */
[C---:B------:R-:W-:Y:S01]  /*ab80*/  FMUL R7, R46.reuse, R7 ;  /* 0x000000072e077220 */ /* 0x040fe20000400000 */
[C---:B------:R-:W-:Y:S01]  /*ab90*/  FMUL R17, R46.reuse, R21 ;  /* 0x000000152e117220 */ /* 0x040fe20000400000 */
[----:B------:R-:W-:Y:S01]  /*aba0*/  FMUL R21, R46, R25 ;  /* 0x000000192e157220 */ /* 0x000fe20000400000 */
[----:B------:R-:W-:Y:S01]  /*abb0*/  FFMA R53, R49, R0, R2 ;  /* 0x0000000031357223 */ /* 0x000fe20000000002 */
[----:B------:R-:W-:Y:S01]  /*abc0*/  LOP3.LUT R0, R90, 0xffffe000, RZ, 0xc0, !PT ;  /* 0xffffe0005a007812 */ /* 0x000fe200078ec0ff */
[C---:B------:R-:W-:Y:S01]  /*abd0*/  FMUL R25, R46.reuse, R29 ;  /* 0x0000001d2e197220 */ /* 0x040fe20000400000 */
[----:B------:R-:W-:Y:S01]  /*abe0*/  LOP3.LUT R2, R91, 0xffffe000, RZ, 0xc0, !PT ;  /* 0xffffe0005b027812 */ /* 0x000fe200078ec0ff */
[C---:B------:R-:W-:Y:S01]  /*abf0*/  FFMA R54, R49.reuse, R32, R3 ;  /* 0x0000002031367223 */ /* 0x040fe20000000003 */
[----:B------:R-:W-:Y:S01]  /*ac00*/  F2FP.TF32.F32.PACK_B R53, R53 ;  /* 0x00000035ff35723e */ /* 0x000fe200024050ff */
[----:B------:R-:W-:Y:S01]  /*ac10*/  FMUL R29, R46, R33 ;  /* 0x000000212e1d7220 */ /* 0x000fe20000400000 */
[----:B------:R-:W-:Y:S01]  /*ac20*/  LOP3.LUT R33, R88, 0xffffe000, RZ, 0xc0, !PT ;  /* 0xffffe00058217812 */ /* 0x000fe200078ec0ff */
[C---:B------:R-:W-:Y:S01]  /*ac30*/  FFMA R55, R49.reuse, R34, R7 ;  /* 0x0000002231377223 */ /* 0x040fe20000000007 */
[----:B------:R-:W-:Y:S01]  /*ac40*/  F2FP.TF32.F32.PACK_B R54, R54 ;  /* 0x00000036ff36723e */ /* 0x000fe200024050ff */
[----:B------:R-:W-:Y:S01]  /*ac50*/  FMUL R11, R46, R11 ;  /* 0x0000000b2e0b7220 */ /* 0x000fe20000400000 */
[----:B------:R-:W-:Y:S01]  /*ac60*/  LOP3.LUT R3, R84, 0xffffe000, RZ, 0xc0, !PT ;  /* 0xffffe00054037812 */ /* 0x000fe200078ec0ff */
[C---:B------:R-:W-:Y:S01]  /*ac70*/  FFMA R4, R49.reuse, R33, R4 ;  /* 0x0000002131047223 */ /* 0x040fe20000000004 */
[----:B------:R-:W-:Y:S01]  /*ac80*/  F2FP.TF32.F32.PACK_B R55, R55 ;  /* 0x00000037ff37723e */ /* 0x000fe200024050ff */
[----:B------:R-:W-:Y:S01]  /*ac90*/  FFMA R5, R49, R50, R5 ;  /* 0x0000003231057223 */ /* 0x000fe20000000005 */
[----:B------:R-:W-:Y:S01]  /*aca0*/  LOP3.LUT R32, R85, 0xffffe000, RZ, 0xc0, !PT ;  /* 0xffffe00055207812 */ /* 0x000fe200078ec0ff */
[C---:B------:R-:W-:Y:S01]  /*acb0*/  FFMA R6, R49.reuse, R0, R6 ;  /* 0x0000000031067223 */ /* 0x040fe20000000006 */
[----:B------:R-:W-:Y:S01]  /*acc0*/  F2FP.TF32.F32.PACK_B R4, R4 ;  /* 0x00000004ff04723e */ /* 0x000fe200024050ff */
[C---:B------:R-:W-:Y:S01]  /*acd0*/  FFMA R7, R49.reuse, R2, R11 ;  /* 0x0000000231077223 */ /* 0x040fe2000000000b */
[----:B------:R-:W-:Y:S01]  /*ace0*/  F2FP.TF32.F32.PACK_B R5, R5 ;  /* 0x00000005ff05723e */ /* 0x000fe200024050ff */
[----:B------:R-:W-:Y:S01]  /*acf0*/  STS.128 [R129+UR48+0x4400], R52 ;  /* 0x0044003481007988 */ /* 0x000fe20008000c30 */
[----:B------:R-:W-:Y:S01]  /*ad00*/  F2FP.TF32.F32.PACK_B R6, R6 ;  /* 0x00000006ff06723e */ /* 0x000fe200024050ff */
[C---:B------:R-:W-:Y:S01]  /*ad10*/  FFMA R8, R49.reuse, R3, R8 ;  /* 0x0000000331087223 */ /* 0x040fe20000000008 */
[----:B------:R-:W-:Y:S01]  /*ad20*/  F2FP.TF32.F32.PACK_B R7, R7 ;  /* 0x00000007ff07723e */ /* 0x000fe200024050ff */
[----:B------:R-:W-:Y:S01]  /*ad30*/  FFMA R9, R49, R32, R9 ;  /* 0x0000002031097223 */ /* 0x000fe20000000009 */
[----:B------:R-:W-:Y:S01]  /*ad40*/  LOP3.LUT R33, R86, 0xffffe000, RZ, 0xc0, !PT ;  /* 0xffffe00056217812 */ /* 0x000fe200078ec0ff */
[----:B------:R-:W-:Y:S01]  /*ad50*/  FMUL R15, R46, R15 ;  /* 0x0000000f2e0f7220 */ /* 0x000fe20000400000 */
[----:B------:R-:W-:Y:S01]  /*ad60*/  LOP3.LUT R0, R87, 0xffffe000, RZ, 0xc0, !PT ;  /* 0xffffe00057007812 */ /* 0x000fe200078ec0ff */
[----:B------:R1:W-:Y:S01]  /*ad70*/  STS.128 [R128+0x4400], R4 ;  /* 0x0044000480007388 */ /* 0x0003e20000000c00 */
[----:B------:R-:W-:Y:S01]  /*ad80*/  LOP3.LUT R3, R80, 0xffffe000, RZ, 0xc0, !PT ;  /* 0xffffe00050037812 */ /* 0x000fe200078ec0ff */
[----:B------:R-:W-:Y:S01]  /*ad90*/  FFMA R10, R49, R33, R10 ;  /* 0x00000021310a7223 */ /* 0x000fe2000000000a */
[----:B------:R-:W-:Y:S01]  /*ada0*/  LOP3.LUT R2, R81, 0xffffe000, RZ, 0xc0, !PT ;  /* 0xffffe00051027812 */ /* 0x000fe200078ec0ff */
[C---:B------:R-:W-:Y:S01]  /*adb0*/  FFMA R11, R49.reuse, R0, R15 ;  /* 0x00000000310b7223 */ /* 0x040fe2000000000f */
[----:B------:R-:W-:Y:S01]  /*adc0*/  LOP3.LUT R33, R82, 0xffffe000, RZ, 0xc0, !PT ;  /* 0xffffe00052217812 */ /* 0x000fe200078ec0ff */
[----:B------:R-:W-:Y:S01]  /*add0*/  FFMA R12, R49, R3, R12 ;  /* 0x00000003310c7223 */ /* 0x000fe2000000000c */
[----:B------:R-:W-:Y:S01]  /*ade0*/  LOP3.LUT R32, R83, 0xffffe000, RZ, 0xc0, !PT ;  /* 0xffffe00053207812 */ /* 0x000fe200078ec0ff */
[C---:B------:R-:W-:Y:S01]  /*adf0*/  FFMA R13, R49.reuse, R2, R13 ;  /* 0x00000002310d7223 */ /* 0x040fe2000000000d */
[----:B------:R-:W-:Y:S01]  /*ae00*/  LOP3.LUT R0, R64, 0xffffe000, RZ, 0xc0, !PT ;  /* 0xffffe00040007812 */ /* 0x000fe200078ec0ff */
[C---:B------:R-:W-:Y:S01]  /*ae10*/  FMUL R19, R46.reuse, R19 ;  /* 0x000000132e137220 */ /* 0x040fe20000400000 */
[----:B------:R-:W-:Y:S01]  /*ae20*/  F2FP.TF32.F32.PACK_B R8, R8 ;  /* 0x00000008ff08723e */ /* 0x000fe200024050ff */
[C---:B------:R-:W-:Y:S01]  /*ae30*/  FFMA R14, R49.reuse, R33, R14 ;  /* 0x00000021310e7223 */ /* 0x040fe2000000000e */
[----:B------:R-:W-:Y:S01]  /*ae40*/  F2FP.TF32.F32.PACK_B R9, R9 ;  /* 0x00000009ff09723e */ /* 0x000fe200024050ff */
[C---:B------:R-:W-:Y:S01]  /*ae50*/  FFMA R15, R49.reuse, R32, R19 ;  /* 0x00000020310f7223 */ /* 0x040fe20000000013 */
[----:B------:R-:W-:Y:S01]  /*ae60*/  F2FP.TF32.F32.PACK_B R10, R10 ;  /* 0x0000000aff0a723e */ /* 0x000fe200024050ff */
[----:B------:R-:W-:Y:S01]  /*ae70*/  FFMA R16, R49, R0, R16 ;  /* 0x0000000031107223 */ /* 0x000fe20000000010 */
[----:B------:R-:W-:Y:S01]  /*ae80*/  F2FP.TF32.F32.PACK_B R11, R11 ;  /* 0x0000000bff0b723e */ /* 0x000fe200024050ff */
[C---:B------:R-:W-:Y:S01]  /*ae90*/  FMUL R23, R46.reuse, R23 ;  /* 0x000000172e177220 */ /* 0x040fe20000400000 */
[----:B------:R-:W-:Y:S01]  /*aea0*/  LOP3.LUT R0, R65, 0xffffe000, RZ, 0xc0, !PT ;  /* 0xffffe00041007812 */ /* 0x000fe200078ec0ff */
[----:B------:R-:W-:Y:S01]  /*aeb0*/  FMUL R27, R46, R27 ;  /* 0x0000001b2e1b7220 */ /* 0x000fe20000400000 */
[----:B------:R-:W-:Y:S01]  /*aec0*/  LOP3.LUT R3, R66, 0xffffe000, RZ, 0xc0, !PT ;  /* 0xffffe00042037812 */ /* 0x000fe200078ec0ff */
[----:B------:R2:W-:Y:S01]  /*aed0*/  STS.128 [R127+0x4400], R8 ;  /* 0x004400087f007388 */ /* 0x0005e20000000c00 */
[----:B------:R-:W-:Y:S01]  /*aee0*/  LOP3.LUT R2, R67, 0xffffe000, RZ, 0xc0, !PT ;  /* 0xffffe00043027812 */ /* 0x000fe200078ec0ff */
[C---:B------:R-:W-:Y:S01]  /*aef0*/  FFMA R17, R49.reuse, R0, R17 ;  /* 0x0000000031117223 */ /* 0x040fe20000000011 */
[----:B------:R-:W-:Y:S01]  /*af00*/  F2FP.TF32.F32.PACK_B R12, R12 ;  /* 0x0000000cff0c723e */ /* 0x000fe200024050ff */
[C---:B------:R-:W-:Y:S01]  /*af10*/  FFMA R18, R49.reuse, R3, R18 ;  /* 0x0000000331127223 */ /* 0x040fe20000000012 */
[----:B------:R-:W-:Y:S01]  /*af20*/  F2FP.TF32.F32.PACK_B R13, R13 ;  /* 0x0000000dff0d723e */ /* 0x000fe200024050ff */
[----:B------:R-:W-:Y:S01]  /*af30*/  FFMA R19, R49, R2, R23 ;  /* 0x0000000231137223 */ /* 0x000fe20000000017 */
[----:B------:R-:W-:Y:S01]  /*af40*/  F2FP.TF32.F32.PACK_B R14, R14 ;  /* 0x0000000eff0e723e */ /* 0x000fe200024050ff */
[C---:B------:R-:W-:Y:S01]  /*af50*/  FMUL R31, R46.reuse, R31 ;  /* 0x0000001f2e1f7220 */ /* 0x040fe20000400000 */
[----:B------:R-:W-:Y:S01]  /*af60*/  F2FP.TF32.F32.PACK_B R15, R15 ;  /* 0x0000000fff0f723e */ /* 0x000fe200024050ff */
[----:B------:R-:W-:Y:S01]  /*af70*/  FMUL R35, R46, R35 ;  /* 0x000000232e237220 */ /* 0x000fe20000400000 */
[----:B------:R-:W-:Y:S02]  /*af80*/  LOP3.LUT R33, R68, 0xffffe000, RZ, 0xc0, !PT ;  /* 0xffffe00044217812 */ /* 0x000fe400078ec0ff */
[----:B------:R-:W-:Y:S01]  /*af90*/  LOP3.LUT R32, R69, 0xffffe000, RZ, 0xc0, !PT ;  /* 0xffffe00045207812 */ /* 0x000fe200078ec0ff */
[----:B------:R2:W-:Y:S01]  /*afa0*/  STS.128 [R125+0x4400], R12 ;  /* 0x0044000c7d007388 */ /* 0x0005e20000000c00 */
[----:B------:R-:W-:Y:S01]  /*afb0*/  LOP3.LUT R0, R70, 0xffffe000, RZ, 0xc0, !PT ;  /* 0xffffe00046007812 */ /* 0x000fe200078ec0ff */
[----:B------:R-:W-:Y:S01]  /*afc0*/  FFMA R20, R49, R33, R20 ;  /* 0x0000002131147223 */ /* 0x000fe20000000014 */
[----:B------:R-:W-:Y:S01]  /*afd0*/  LOP3.LUT R2, R71, 0xffffe000, RZ, 0xc0, !PT ;  /* 0xffffe00047027812 */ /* 0x000fe200078ec0ff */
[C---:B------:R-:W-:Y:S01]  /*afe0*/  FFMA R21, R49.reuse, R32, R21 ;  /* 0x0000002031157223 */ /* 0x040fe20000000015 */
[----:B------:R-:W-:Y:S01]  /*aff0*/  F2FP.TF32.F32.PACK_B R16, R16 ;  /* 0x00000010ff10723e */ /* 0x000fe200024050ff */
[C---:B------:R-:W-:Y:S01]  /*b000*/  FFMA R22, R49.reuse, R0, R22 ;  /* 0x0000000031167223 */ /* 0x040fe20000000016 */
[----:B------:R-:W-:Y:S01]  /*b010*/  F2FP.TF32.F32.PACK_B R17, R17 ;  /* 0x00000011ff11723e */ /* 0x000fe200024050ff */
[----:B------:R-:W-:Y:S01]  /*b020*/  FFMA R23, R49, R2, R27 ;  /* 0x0000000231177223 */ /* 0x000fe2000000001b */
[----:B------:R-:W-:Y:S02]  /*b030*/  F2FP.TF32.F32.PACK_B R18, R18 ;  /* 0x00000012ff12723e */ /* 0x000fe400024050ff */
[----:B------:R-:W-:Y:S02]  /*b040*/  F2FP.TF32.F32.PACK_B R19, R19 ;  /* 0x00000013ff13723e */ /* 0x000fe400024050ff */
[----:B------:R-:W-:Y:S02]  /*b050*/  LOP3.LUT R3, R72, 0xffffe000, RZ, 0xc0, !PT ;  /* 0xffffe00048037812 */ /* 0x000fe400078ec0ff */
[----:B-1----:R-:W-:Y:S01]  /*b060*/  LOP3.LUT R4, R73, 0xffffe000, RZ, 0xc0, !PT ;  /* 0xffffe00049047812 */ /* 0x002fe200078ec0ff */
        /* <DEDUP_REMOVED lines=48> */
[----:B-1----:R-:W-:Y:S04]  /*b370*/  DEPBAR.LE SB0, 0x1 ;  /* 0x000080400000791a */ /* 0x002fe80000000000 */
.L_x_141:
[----:B------:R-:W-:Y:S05]  /*b380*/  BSYNC.RECONVERGENT B0 ;  /* 0x0000000000007941 */ /* 0x000fea0003800200 */
.L_x_140:
        /* <DEDUP_REMOVED lines=12> */
[----:B------:R-:W-:Y:S05]  /*b450*/  @P1 IMAD R5, R62, 0x4000, R129 ;  /* 0x000040003e051824 */ /* 0x000fea00078e0281 */
        /* <DEDUP_REMOVED lines=8> */
.L_x_145:
[----:B------:R-:W-:Y:S05]  /*b4e0*/  BSYNC B0 ;  /* 0x0000000000007941 */ /* 0x000fea0003800000 */
.L_x_144:
[----:B------:R-:W-:Y:S01]  /*b4f0*/  ISETP.NE.AND P0, PT, R132, RZ, PT ;  /* 0x000000ff8400720c */ /* 0x000fe20003f05270 */
[----:B------:R-:W-:Y:S11]  /*b500*/  VIADD R62, R62, 0x1 ;  /* 0x000000013e3e7836 */ /* 0x000ff60000000000 */
[----:B------:R-:W-:Y:S01]  /*b510*/  @!UPT UIADD3 URZ, UPT, UPT, URZ, URZ, URZ ;  /* 0x000000fffffff290 */ /* 0x000fe2000fffe0ff */
[----:B------:R4:W3:Y:S01]  /*b520*/  @P0 LDS.128 R92, [R5+UR48+0x400] ;  /* 0x00040030055c0984 */ /* 0x0008e20008000c00 */
[----:B-1----:R-:W-:Y:S02]  /*b530*/  @P0 IMAD.IADD R0, R63, 0x1, R2 ;  /* 0x000000013f000824 */ /* 0x002fe400078e0202 */
[C---:B------:R-:W-:Y:S01]  /*b540*/  @P0 IMAD.IADD R6, R131.reuse, 0x1, R4 ;  /* 0x0000000183060824 */ /* 0x040fe200078e0204 */
[----:B------:R4:W1:Y:S01]  /*b550*/  @P0 LDS.128 R88, [R3+0x400] ;  /* 0x0004000003580984 */ /* 0x0008620000000c00 */
[C---:B------:R-:W-:Y:S02]  /*b560*/  @P0 IMAD.IADD R7, R131.reuse, 0x1, R2 ;  /* 0x0000000183070824 */ /* 0x040fe400078e0202 */
[----:B--2---:R-:W-:Y:S01]  /*b570*/  @P0 IMAD.IADD R8, R131, 0x1, R0 ;  /* 0x0000000183080824 */ /* 0x004fe200078e0200 */
[----:B------:R4:W2:Y:S04]  /*b580*/  @P0 LDS.128 R84, [R4+0x400] ;  /* 0x0004000004540984 */ /* 0x0008a80000000c00 */
[----:B------:R4:W1:Y:S04]  /*b590*/  @P0 LDS.128 R80, [R6+0x400] ;  /* 0x0004000006500984 */ /* 0x0008680000000c00 */
[----:B------:R4:W1:Y:S04]  /*b5a0*/  @P0 LDS.128 R64, [R2+0x400] ;  /* 0x0004000002400984 */ /* 0x0008680000000c00 */
[----:B------:R4:W1:Y:S04]  /*b5b0*/  @P0 LDS.128 R68, [R7+0x400] ;  /* 0x0004000007440984 */ /* 0x0008680000000c00 */
[----:B------:R4:W1:Y:S04]  /*b5c0*/  @P0 LDS.128 R72, [R0+0x400] ;  /* 0x0004000000480984 */ /* 0x0008680000000c00 */
[----:B------:R4:W1:Y:S01]  /*b5d0*/  @P0 LDS.128 R76, [R8+0x400] ;  /* 0x00040000084c0984 */ /* 0x0008620000000c00 */
[C---:B------:R-:W-:Y:S04]  /*b5e0*/  ISETP.NE.AND P0, PT, R62.reuse, 0x4, PT ;  /* 0x000000043e00780c */ /* 0x040fe80003f05270 */
[----:B------:R-:W-:Y:S02]  /*b5f0*/  SEL R10, RZ, 0x1, P0 ;  /* 0x00000001ff0a7807 */ /* 0x000fe40000000000 */
[----:B------:R-:W-:Y:S02]  /*b600*/  SEL R62, R62, RZ, P0 ;  /* 0x000000ff3e3e7207 */ /* 0x000fe40000000000 */
[----:B------:R-:W-:Y:S02]  /*b610*/  LOP3.LUT R133, R133, R10, RZ, 0x3c, !PT ;  /* 0x0000000a85857212 */ /* 0x000fe400078e3cff */
.L_x_143:
[----:B------:R-:W-:Y:S05]  /*b620*/  BSYNC B1 ;  /* 0x0000000000017941 */ /* 0x000fea0003800000 */
.L_x_142:
[----:B----4-:R-:W-:Y:S05]  /*b630*/  VIADD R3, R48, 0xc0 ;  /* 0x000000c030037836 */ /* 0x010fea0000000000 */
[----:B------:R-:W-:Y:S04]  /*b640*/  SHF.R.U32.HI R3, RZ, 0x15, R3 ;  /* 0x00000015ff037819 */ /* 0x000fe80000011603 */
[----:B------:R-:W-:Y:S11]  /*b650*/  LOP3.LUT P0, RZ, R3, 0x3, R110, 0x48, !PT ;  /* 0x0000000303ff7812 */ /* 0x000ff6000780486e */
[----:B------:R-:W-:Y:S02]  /*b660*/  @!UPT UIADD3 URZ, UPT, UPT, URZ, URZ, URZ ;  /* 0x000000fffffff290 */ /* 0x000fe4000fffe0ff */
[----:B------:R-:W-:Y:S05]  /*b670*/  @!P0 BRA `(.L_x_147) ;  /* 0x0000000000408947 */ /* 0x000fea0003800000 */
[----:B------:R-:W4:Y:S01]  /*b680*/  LDCU.64 UR8, c[0x4][0x70] ;  /* 0x01000e00ff0877ac */ /* 0x000f220008000a00 */
[----:B------:R-:W-:Y:S01]  /*b690*/  MOV R3, 0x0 ;  /* 0x0000000000037802 */ /* 0x000fe20000000f00 */
[----:B--2---:R-:W-:Y:S02]  /*b6a0*/  HFMA2 R12, -RZ, RZ, 0, 5.9604644775390625e-08 ;  /* 0x00000001ff0c7431 */ /* 0x004fe400000001ff */
[----:B------:R-:W-:Y:S02]  /*b6b0*/  IMAD.MOV.U32 R8, RZ, RZ, 0x192 ;  /* 0x00000192ff087424 */ /* 0x000fe400078e00ff */
[----:B------:R-:W-:Y:S01]  /*b6c0*/  IMAD.MOV.U32 R13, RZ, RZ, RZ ;  /* 0x000000ffff0d7224 */ /* 0x000fe200078e00ff */
[----:B------:R-:W2:Y:S01]  /*b6d0*/  LDCU.64 UR6, c[0x4][0x78] ;  /* 0x01000f00ff0677ac */ /* 0x000ea20008000a00 */
[----:B------:R-:W1:Y:S01]  /*b6e0*/  LDC.64 R2, c[0x4][R3] ;  /* 0x0100000003027b82 */ /* 0x000e620000000a00 */
[----:B------:R-:W5:Y:S01]  /*b6f0*/  LDCU.64 UR4, c[0x4][0x10] ;  /* 0x01000200ff0477ac */ /* 0x000f620008000a00 */
[----:B----4-:R-:W-:Y:S01]  /*b700*/  MOV R5, UR9 ;  /* 0x0000000900057c02 */ /* 0x010fe20008000f00 */
[----:B------:R-:W-:Y:S01]  /*b710*/  IMAD.U32 R4, RZ, RZ, UR8 ;  /* 0x00000008ff047e24 */ /* 0x000fe2000f8e00ff */
[----:B--2---:R-:W-:Y:S01]  /*b720*/  MOV R7, UR7 ;  /* 0x0000000700077c02 */ /* 0x004fe20008000f00 */
[----:B------:R-:W-:Y:S01]  /*b730*/  IMAD.U32 R6, RZ, RZ, UR6 ;  /* 0x00000006ff067e24 */ /* 0x000fe2000f8e00ff */
[----:B-----5:R-:W-:Y:S01]  /*b740*/  MOV R11, UR5 ;  /* 0x00000005000b7c02 */ /* 0x020fe20008000f00 */
[----:B------:R-:W-:Y:S02]  /*b750*/  IMAD.U32 R10, RZ, RZ, UR4 ;  /* 0x00000004ff0a7e24 */ /* 0x000fe4000f8e00ff */
[----:B------:R-:W-:Y:S07]  /*b760*/  LEPC R20, `(.L_x_147) ;  /* 0x000000001014794e */ /* 0x000fee0000000000 */
[----:B-1-3--:R-:W-:Y:S05]  /*b770*/  CALL.ABS.NOINC R2 ;  /* 0x0000000002007343 */ /* 0x00afea0003c00000 */
.L_x_147:
[----:B------:R-:W-:Y:S01]  /*b780*/  ISETP.NE.AND P6, PT, R126, RZ, PT ;  /* 0x000000ff7e00720c */ /* 0x000fe20003fc5270 */
[----:B------:R-:W-:Y:S05]  /*b790*/  WARPSYNC.ALL ;  /* 0x0000000000007948 */ /* 0x000fea0003800000 */
[----:B------:R-:W-:Y:S01]  /*b7a0*/  R2UR UR4, R48 ;  /* 0x00000000300472ca */ /* 0x000fe200000e0000 */
[----:B------:R-:W-:Y:S01]  /*b7b0*/  IMAD.U32 R0, RZ, RZ, UR40 ;  /* 0x00000028ff007e24 */ /* 0x000fe2000f8e00ff */
[----:B---3--:R-:W-:Y:S01]  /*b7c0*/  LOP3.LUT R50, R92, 0xffffe000, RZ, 0xc0, !PT ;  /* 0xffffe0005c327812 */ /* 0x008fe200078ec0ff */
[----:B------:R-:W-:Y:S01]  /*b7d0*/  IMAD.U32 R51, RZ, RZ, UR37 ;  /* 0x00000025ff337e24 */ /* 0x000fe2000f8e00ff */
[----:B------:R-:W-:Y:S01]  /*b7e0*/  ISETP.NE.AND P0, PT, R117, RZ, PT ;  /* 0x000000ff7500720c */ /* 0x000fe20003f05270 */
[----:B------:R-:W-:Y:S02]  /*b7f0*/  BSSY.RECONVERGENT B0, `(.L_x_148) ;  /* 0x000009f000007945 */ /* 0x000fe40003800200 */
[----:B------:R-:W-:Y:S05]  /*b800*/  @P6 LEA R0, R0, UR48, 0x3 ;  /* 0x0000003000006c11 */ /* 0x000fea000f8e18ff */
[----:B------:R-:W-:Y:S01]  /*b810*/  @P6 VIADD R0, R0, 0x50 ;  /* 0x0000005000006836 */ /* 0x000fe20000000000 */
[----:B--2---:R-:W2:Y:S04]  /*b820*/  LDTM.x32 R4, tmem[UR4+0xc0] ;  /* 0x0000c004000479ee */ /* 0x004ea800082c0000 */
[----:B------:R-:W-:Y:S01]  /*b830*/  @P6 PRMT R51, R51, 0x654, R0 ;  /* 0x0000065433336816 */ /* 0x000fe20000000000 */
[C---:B--2---:R-:W-:Y:S01]  /*b840*/  FMUL R0, R46.reuse, R4 ;  /* 0x000000042e007220 */ /* 0x044fe20000400000 */
        /* <DEDUP_REMOVED lines=13> */
[----:B-1----:R-:W-:Y:S01]  /*b920*/  LOP3.LUT R50, R89, 0xffffe000, RZ, 0xc0, !PT ;  /* 0xffffe00059327812 */ /* 0x002fe200078ec0ff */
        /* <DEDUP_REMOVED lines=139> */
.L_x_149:
[----:B------:R-:W-:Y:S05]  /*c1e0*/  BSYNC.RECONVERGENT B0 ;  /* 0x0000000000007941 */ /* 0x000fea0003800200 */
.L_x_148:
[----:B------:R-:W-:Y:S01]  /*c1f0*/  BAR.SYNC.DEFER_BLOCKING 0x1, 0x80 ;  /* 0x0042000000007b1d */ /* 0x000fe20000010000 */
[----:B------:R-:W-:Y:S04]  /*c200*/  UIADD3 UR51, UPT, UPT, UR40, 0x1, URZ ;  /* 0x0000000128337890 */ /* 0x000fe8000fffe0ff */
[----:B------:R-:W-:Y:S04]  /*c210*/  UISETP.NE.AND UP0, UPT, UR51, 0x4, UPT ;  /* 0x000000043300788c */ /* 0x000fe8000bf05270 */
[----:B------:R-:W-:Y:S01]  /*c220*/  USEL UR51, UR51, URZ, UP0 ;  /* 0x000000ff33337287 */ /* 0x000fe20008000000 */
[----:B------:R1:W-:Y:S01]  /*c230*/  @P6 SYNCS.ARRIVE.TRANS64.RED.A1T0 RZ, [R51+URZ], RZ ;  /* 0x000000ff33ff69a7 */ /* 0x0003e200081004ff */
[----:B------:R-:W-:Y:S01]  /*c240*/  BSSY B1, `(.L_x_150) ;  /* 0x000001f000017945 */ /* 0x000fe20003800000 */
[----:B------:R-:W3:Y:S02]  /*c250*/  @P6 SYNCS.PHASECHK.TRANS64.TRYWAIT P0, [R0+URZ+0x30], R3 ;  /* 0x00003003000065a7 */ /* 0x000ee400080011ff */
[----:B---3--:R-:W-:Y:S01]  /*c260*/  @P6 SEL R130, RZ, 0x1, !P0 ;  /* 0x00000001ff826807 */ /* 0x008fe20004000000 */
        /* <DEDUP_REMOVED lines=13> */
.L_x_153:
[----:B------:R-:W-:Y:S05]  /*c340*/  BSYNC B0 ;  /* 0x0000000000007941 */ /* 0x000fea0003800000 */
.L_x_152:
[----:B------:R-:W-:Y:S11]  /*c350*/  ISETP.NE.AND P0, PT, R132, RZ, PT ;  /* 0x000000ff8400720c */ /* 0x000ff60003f05270 */
[----:B------:R-:W-:Y:S02]  /*c360*/  @!UPT UIADD3 URZ, UPT, UPT, URZ, URZ, URZ ;  /* 0x000000fffffff290 */ /* 0x000fe4000fffe0ff */
[----:B------:R3:W4:Y:S01]  /*c370*/  @P0 LDS.128 R92, [R62+UR48+0x400] ;  /* 0x000400303e5c0984 */ /* 0x0007220008000c00 */
[----:B-1----:R-:W-:Y:S01]  /*c380*/  @P0 IMAD.IADD R0, R63, 0x1, R4 ;  /* 0x000000013f000824 */ /* 0x002fe200078e0204 */
        /* <DEDUP_REMOVED lines=10> */
.L_x_151:
[----:B------:R-:W-:Y:S05]  /*c430*/  BSYNC B1 ;  /* 0x0000000000017941 */ /* 0x000fea0003800000 */
.L_x_150:
[----:B---3--:R-:W-:Y:S05]  /*c440*/  VIADD R3, R48, 0xe0 ;  /* 0x000000e030037836 */ /* 0x008fea0000000000 */
[----:B------:R-:W-:Y:S04]  /*c450*/  SHF.R.U32.HI R3, RZ, 0x15, R3 ;  /* 0x00000015ff037819 */ /* 0x000fe80000011603 */
[----:B------:R-:W-:Y:S11]  /*c460*/  LOP3.LUT P0, RZ, R3, 0x3, R110, 0x48, !PT ;  /* 0x0000000303ff7812 */ /* 0x000ff6000780486e */
[----:B------:R-:W-:Y:S02]  /*c470*/  @!UPT UIADD3 URZ, UPT, UPT, URZ, URZ, URZ ;  /* 0x000000fffffff290 */ /* 0x000fe4000fffe0ff */
[----:B------:R-:W-:Y:S05]  /*c480*/  @!P0 BRA `(.L_x_155) ;  /* 0x0000000000408947 */ /* 0x000fea0003800000 */
[----:B------:R-:W3:Y:S01]  /*c490*/  LDCU.64 UR8, c[0x4][0x70] ;  /* 0x01000e00ff0877ac */ /* 0x000ee20008000a00 */
[----:B------:R-:W-:Y:S01]  /*c4a0*/  MOV R3, 0x0 ;  /* 0x0000000000037802 */ /* 0x000fe20000000f00 */
[----:B--2---:R-:W-:Y:S02]  /*c4b0*/  HFMA2 R12, -RZ, RZ, 0, 5.9604644775390625e-08 ;  /* 0x00000001ff0c7431 */ /* 0x004fe400000001ff */
[----:B------:R-:W-:Y:S02]  /*c4c0*/  IMAD.MOV.U32 R8, RZ, RZ, 0x192 ;  /* 0x00000192ff087424 */ /* 0x000fe400078e00ff */
[----:B------:R-:W-:Y:S01]  /*c4d0*/  IMAD.MOV.U32 R13, RZ, RZ, RZ ;  /* 0x000000ffff0d7224 */ /* 0x000fe200078e00ff */
[----:B------:R-:W2:Y:S01]  /*c4e0*/  LDCU.64 UR6, c[0x4][0x78] ;  /* 0x01000f00ff0677ac */ /* 0x000ea20008000a00 */
[----:B------:R-:W1:Y:S01]  /*c4f0*/  LDC.64 R2, c[0x4][R3] ;  /* 0x0100000003027b82 */ /* 0x000e620000000a00 */
[----:B------:R-:W5:Y:S01]  /*c500*/  LDCU.64 UR4, c[0x4][0x10] ;  /* 0x01000200ff0477ac */ /* 0x000f620008000a00 */
[----:B---3--:R-:W-:Y:S01]  /*c510*/  MOV R5, UR9 ;  /* 0x0000000900057c02 */ /* 0x008fe20008000f00 */
[----:B------:R-:W-:Y:S01]  /*c520*/  IMAD.U32 R4, RZ, RZ, UR8 ;  /* 0x00000008ff047e24 */ /* 0x000fe2000f8e00ff */
[----:B--2---:R-:W-:Y:S01]  /*c530*/  MOV R7, UR7 ;  /* 0x0000000700077c02 */ /* 0x004fe20008000f00 */
[----:B------:R-:W-:Y:S01]  /*c540*/  IMAD.U32 R6, RZ, RZ, UR6 ;  /* 0x00000006ff067e24 */ /* 0x000fe2000f8e00ff */
[----:B-----5:R-:W-:Y:S01]  /*c550*/  MOV R11, UR5 ;  /* 0x00000005000b7c02 */ /* 0x020fe20008000f00 */
[----:B------:R-:W-:Y:S02]  /*c560*/  IMAD.U32 R10, RZ, RZ, UR4 ;  /* 0x00000004ff0a7e24 */ /* 0x000fe4000f8e00ff */
[----:B------:R-:W-:Y:S07]  /*c570*/  LEPC R20, `(.L_x_155) ;  /* 0x000000001014794e */ /* 0x000fee0000000000 */
[----:B-1--4-:R-:W-:Y:S05]  /*c580*/  CALL.ABS.NOINC R2 ;  /* 0x0000000002007343 */ /* 0x012fea0003c00000 */
.L_x_155:
[----:B------:R-:W-:Y:S01]  /*c590*/  ISETP.NE.AND P0, PT, R117, RZ, PT ;  /* 0x000000ff7500720c */ /* 0x000fe20003f05270 */
[----:B------:R-:W-:Y:S05]  /*c5a0*/  WARPSYNC.ALL ;  /* 0x0000000000007948 */ /* 0x000fea0003800000 */
[----:B------:R-:W-:Y:S01]  /*c5b0*/  R2UR UR4, R48 ;  /* 0x00000000300472ca */ /* 0x000fe200000e0000 */
[----:B------:R-:W-:Y:S01]  /*c5c0*/  BSSY.RECONVERGENT B0, `(.L_x_156) ;  /* 0x00000a0000007945 */ /* 0x000fe20003800200 */
[----:B------:R-:W-:Y:S02]  /*c5d0*/  R2UR UR5, R59 ;  /* 0x000000003b0572ca */ /* 0x000fe400000e0000 */
[----:B----4-:R-:W-:Y:S02]  /*c5e0*/  LOP3.LUT R0, R92, 0xffffe000, RZ, 0xc0, !PT ;  /* 0xffffe0005c007812 */ /* 0x010fe400078ec0ff */
[----:B------:R-:W-:Y:S02]  /*c5f0*/  LOP3.LUT R2, R93, 0xffffe000, RZ, 0xc0, !PT ;  /* 0xffffe0005d027812 */ /* 0x000fe400078ec0ff */
[----:B------:R-:W-:Y:S02]  /*c600*/  LOP3.LUT R3, R94, 0xffffe000, RZ, 0xc0, !PT ;  /* 0xffffe0005e037812 */ /* 0x000fe400078ec0ff */
[----:B------:R-:W-:Y:S02]  /*c610*/  LOP3.LUT R50, R95, 0xffffe000, RZ, 0xc0, !PT ;  /* 0xffffe0005f327812 */ /* 0x000fe400078ec0ff */
[----:B-1----:R-:W-:Y:S01]  /*c620*/  LOP3.LUT R51, R88, 0xffffe000, RZ, 0xc0, !PT ;  /* 0xffffe00058337812 */ /* 0x002fe200078ec0ff */
[----:B--2---:R-:W1:Y:S01]  /*c630*/  LDTM.x32 R4, tmem[UR4+0xe0] ;  /* 0x0000e004000479ee */ /* 0x004e6200082c0000 */
[----:B------:R-:W-:Y:S01]  /*c640*/  LOP3.LUT R52, R89, 0xffffe000, RZ, 0xc0, !PT ;  /* 0xffffe00059347812 */ /* 0x000fe200078ec0ff */
[----:B------:R-:W-:Y:S01]  /*c650*/  UIADD3 UR5, UPT, UPT, UR5, 0xb0, URZ ;  /* 0x000000b005057890 */ /* 0x000fe2000fffe0ff */
[----:B------:R-:W-:Y:S01]  /*c660*/  LOP3.LUT R53, R90, 0xffffe000, RZ, 0xc0, !PT ;  /* 0xffffe0005a357812 */ /* 0x000fe200078ec0ff */
[----:B------:R-:W-:Y:S01]  /*c670*/  NOP ;  /* 0x0000000000007918 */ /* 0x000fe20000000000 */
[----:B------:R-:W-:Y:S01]  /*c680*/  LOP3.LUT R54, R91, 0xffffe000, RZ, 0xc0, !PT ;  /* 0xffffe0005b367812 */ /* 0x000fe200078ec0ff */
[----:B------:R-:W-:Y:S01]  /*c690*/  UPRMT UR5, UR37, 0x654, UR5 ;  /* 0x0000065425057896 */ /* 0x000fe20008000005 */
[----:B------:R-:W-:Y:S02]  /*c6a0*/  LOP3.LUT R55, R84, 0xffffe000, RZ, 0xc0, !PT ;  /* 0xffffe00054377812 */ /* 0x000fe400078ec0ff */
[----:B------:R-:W-:Y:S02]  /*c6b0*/  LOP3.LUT R56, R85, 0xffffe000, RZ, 0xc0, !PT ;  /* 0xffffe00055387812 */ /* 0x000fe400078ec0ff */
[----:B------:R-:W-:Y:S02]  /*c6c0*/  LOP3.LUT R57, R86, 0xffffe000, RZ, 0xc0, !PT ;  /* 0xffffe00056397812 */ /* 0x000fe400078ec0ff */
[----:B------:R-:W-:Y:S02]  /*c6d0*/  LOP3.LUT R58, R87, 0xffffe000, RZ, 0xc0, !PT ;  /* 0xffffe000573a7812 */ /* 0x000fe400078ec0ff */
[----:B------:R-:W-:Y:S01]  /*c6e0*/  LOP3.LUT R59, R80, 0xffffe000, RZ, 0xc0, !PT ;  /* 0xffffe000503b7812 */ /* 0x000fe200078ec0ff */
[----:B-1----:R-:W-:Y:S01]  /*c6f0*/  SYNCS.ARRIVE.TRANS64.RED.A1T0 RZ, [UR5], RZ ;  /* 0x000000ffffff79a7 */ /* 0x002fe20008100405 */
[----:B------:R-:W-:Y:S02]  /*c700*/  LOP3.LUT R60, R81, 0xffffe000, RZ, 0xc0, !PT ;  /* 0xffffe000513c7812 */ /* 0x000fe400078ec0ff */
[----:B------:R-:W-:Y:S02]  /*c710*/  LOP3.LUT R61, R82, 0xffffe000, RZ, 0xc0, !PT ;  /* 0xffffe000523d7812 */ /* 0x000fe400078ec0ff */
[----:B------:R-:W-:Y:S02]  /*c720*/  LOP3.LUT R62, R83, 0xffffe000, RZ, 0xc0, !PT ;  /* 0xffffe000533e7812 */ /* 0x000fe400078ec0ff */
[----:B------:R-:W-:Y:S01]  /*c730*/  LOP3.LUT R63, R64, 0xffffe000, RZ, 0xc0, !PT ;  /* 0xffffe000403f7812 */ /* 0x000fe200078ec0ff */
[C---:B------:R-:W-:Y:S01]  /*c740*/  FMUL R4, R46.reuse, R4 ;  /* 0x000000042e047220 */ /* 0x040fe20000400000 */
[----:B------:R-:W-:Y:S01]  /*c750*/  LOP3.LUT R64, R65, 0xffffe000, RZ, 0xc0, !PT ;  /* 0xffffe00041407812 */ /* 0x000fe200078ec0ff */
[----:B------:R-:W-:Y:S01]  /*c760*/  FMUL R5, R46, R5 ;  /* 0x000000052e057220 */ /* 0x000fe20000400000 */
[----:B------:R-:W-:Y:S01]  /*c770*/  LOP3.LUT R65, R66, 0xffffe000, RZ, 0xc0, !PT ;  /* 0xffffe00042417812 */ /* 0x000fe200078ec0ff */
[C---:B------:R-:W-:Y:S01]  /*c780*/  FMUL R6, R46.reuse, R6 ;  /* 0x000000062e067220 */ /* 0x040fe20000400000 */
[----:B------:R-:W-:Y:S01]  /*c790*/  LOP3.LUT R66, R67, 0xffffe000, RZ, 0xc0, !PT ;  /* 0xffffe00043427812 */ /* 0x000fe200078ec0ff */
[----:B------:R-:W-:Y:S01]  /*c7a0*/  FMUL R7, R46, R7 ;  /* 0x000000072e077220 */ /* 0x000fe20000400000 */
[----:B------:R-:W-:Y:S01]  /*c7b0*/  LOP3.LUT R67, R68, 0xffffe000, RZ, 0xc0, !PT ;  /* 0xffffe00044437812 */ /* 0x000fe200078ec0ff */
[----:B------:R-:W-:Y:S01]  /*c7c0*/  FFMA R4, R49, R0, R4 ;  /* 0x0000000031047223 */ /* 0x000fe20000000004 */
[----:B------:R-:W-:Y:S01]  /*c7d0*/  LOP3.LUT R68, R69, 0xffffe000, RZ, 0xc0, !PT ;  /* 0xffffe00045447812 */ /* 0x000fe200078ec0ff */
[C---:B------:R-:W-:Y:S01]  /*c7e0*/  FFMA R5, R49.reuse, R2, R5 ;  /* 0x0000000231057223 */ /* 0x040fe20000000005 */
[----:B------:R-:W-:Y:S01]  /*c7f0*/  LOP3.LUT R69, R70, 0xffffe000, RZ, 0xc0, !PT ;  /* 0xffffe00046457812 */ /* 0x000fe200078ec0ff */
[C---:B------:R-:W-:Y:S01]  /*c800*/  FFMA R6, R49.reuse, R3, R6 ;  /* 0x0000000331067223 */ /* 0x040fe20000000006 */
[----:B------:R-:W-:Y:S01]  /*c810*/  F2FP.TF32.F32.PACK_B R4, R4 ;  /* 0x00000004ff04723e */ /* 0x000fe200024050ff */
[C---:B------:R-:W-:Y:S01]  /*c820*/  FFMA R7, R49.reuse, R50, R7 ;  /* 0x0000003231077223 */ /* 0x040fe20000000007 */
[----:B------:R-:W-:Y:S01]  /*c830*/  F2FP.TF32.F32.PACK_B R5, R5 ;  /* 0x00000005ff05723e */ /* 0x000fe200024050ff */
        /* <DEDUP_REMOVED lines=9> */
[C---:B------:R-:W-:Y:S01]  /*c8d0*/  FFMA R11, R49.reuse, R54, R11 ;  /* 0x00000036310b7223 */ /* 0x040fe2000000000b */
[----:B------:R1:W-:Y:S01]  /*c8e0*/  STS.128 [R129+UR48+0xc400], R4 ;  /* 0x00c4000481007988 */ /* 0x0003e20008000c30 */
[----:B------:R-:W-:Y:S01]  /*c8f0*/  F2FP.TF32.F32.PACK_B R8, R8 ;  /* 0x00000008ff08723e */ /* 0x000fe200024050ff */
[C---:B------:R-:W-:Y:S01]  /*c900*/  FMUL R12, R46.reuse, R12 ;  /* 0x0000000c2e0c7220 */ /* 0x040fe20000400000 */
[----:B------:R-:W-:Y:S01]  /*c910*/  F2FP.TF32.F32.PACK_B R9, R9 ;  /* 0x00000009ff09723e */ /* 0x000fe200024050ff */
[C---:B------:R-:W-:Y:S01]  /*c920*/  FMUL R13, R46.reuse, R13 ;  /* 0x0000000d2e0d7220 */ /* 0x040fe20000400000 */
[----:B------:R-:W-:Y:S01]  /*c930*/  F2FP.TF32.F32.PACK_B R10, R10 ;  /* 0x0000000aff0a723e */ /* 0x000fe200024050ff */
[C---:B------:R-:W-:Y:S01]  /*c940*/  FMUL R14, R46.reuse, R14 ;  /* 0x0000000e2e0e7220 */ /* 0x040fe20000400000 */
[C---:B------:R-:W-:Y:S01]  /*c950*/  FMUL R15, R46.reuse, R15 ;  /* 0x0000000f2e0f7220 */ /* 0x040fe20000400000 */
[----:B------:R-:W-:Y:S01]  /*c960*/  F2FP.TF32.F32.PACK_B R11, R11 ;  /* 0x0000000bff0b723e */ /* 0x000fe200024050ff */
[C---:B------:R-:W-:Y:S01]  /*c970*/  FFMA R12, R49.reuse, R55, R12 ;  /* 0x00000037310c7223 */ /* 0x040fe2000000000c */
[C---:B------:R-:W-:Y:S01]  /*c980*/  FFMA R13, R49.reuse, R56, R13 ;  /* 0x00000038310d7223 */ /* 0x040fe2000000000d */
[C---:B------:R-:W-:Y:S01]  /*c990*/  FFMA R14, R49.reuse, R57, R14 ;  /* 0x00000039310e7223 */ /* 0x040fe2000000000e */
[C---:B------:R-:W-:Y:S01]  /*c9a0*/  FFMA R15, R49.reuse, R58, R15 ;  /* 0x0000003a310f7223 */ /* 0x040fe2000000000f */
[----:B------:R1:W-:Y:S01]  /*c9b0*/  STS.128 [R128+0xc400], R8 ;  /* 0x00c4000880007388 */ /* 0x0003e20000000c00 */
        /* <DEDUP_REMOVED lines=27> */
[C---:B------:R-:W-:Y:S01]  /*cb70*/  FMUL R24, R46.reuse, R24 ;  /* 0x000000182e187220 */ /* 0x040fe20000400000 */
[----:B------:R-:W-:Y:S01]  /*cb80*/  F2FP.TF32.F32.PACK_B R20, R20 ;  /* 0x00000014ff14723e */ /* 0x000fe200024050ff */
[C---:B------:R-:W-:Y:S01]  /*cb90*/  FMUL R25, R46.reuse, R25 ;  /* 0x000000192e197220 */ /* 0x040fe20000400000 */
[----:B------:R-:W-:Y:S01]  /*cba0*/  F2FP.TF32.F32.PACK_B R21, R21 ;  /* 0x00000015ff15723e */ /* 0x000fe200024050ff */
[C---:B------:R-:W-:Y:S01]  /*cbb0*/  FMUL R26, R46.reuse, R26 ;  /* 0x0000001a2e1a7220 */ /* 0x040fe20000400000 */
[----:B------:R-:W-:Y:S01]  /*cbc0*/  FMUL R27, R46, R27 ;  /* 0x0000001b2e1b7220 */ /* 0x000fe20000400000 */
[----:B------:R-:W-:Y:S01]  /*cbd0*/  F2FP.TF32.F32.PACK_B R22, R22 ;  /* 0x00000016ff16723e */ /* 0x000fe200024050ff */
[C---:B------:R-:W-:Y:S01]  /*cbe0*/  FFMA R24, R49.reuse, R67, R24 ;  /* 0x0000004331187223 */ /* 0x040fe20000000018 */
[----:B------:R-:W-:Y:S01]  /*cbf0*/  F2FP.TF32.F32.PACK_B R23, R23 ;  /* 0x00000017ff17723e */ /* 0x000fe200024050ff */
[C---:B------:R-:W-:Y:S01]  /*cc00*/  FFMA R25, R49.reuse, R68, R25 ;  /* 0x0000004431197223 */ /* 0x040fe20000000019 */
[C---:B------:R-:W-:Y:S01]  /*cc10*/  FFMA R26, R49.reuse, R69, R26 ;  /* 0x00000045311a7223 */ /* 0x040fe2000000001a */
[----:B------:R-:W-:Y:S01]  /*cc20*/  FFMA R27, R49, R70, R27 ;  /* 0x00000046311b7223 */ /* 0x000fe2000000001b */
[----:B------:R-:W-:Y:S01]  /*cc30*/  LOP3.LUT R71, R72, 0xffffe000, RZ, 0xc0, !PT ;  /* 0xffffe00048477812 */ /* 0x000fe200078ec0ff */
        /* <DEDUP_REMOVED lines=56> */
.L_x_157:
[----:B------:R-:W-:Y:S05]  /*cfc0*/  BSYNC.RECONVERGENT B0 ;  /* 0x0000000000007941 */ /* 0x000fea0003800200 */
.L_x_156:
[----:B------:R-:W-:Y:S01]  /*cfd0*/  BAR.SYNC.DEFER_BLOCKING 0x1, 0x80 ;  /* 0x0042000000007b1d */ /* 0x000fe20000010000 */
[----:B------:R-:W-:Y:S01]  /*cfe0*/  UISETP.NE.AND UP0, UPT, UR49, -0x8, UPT ;  /* 0xfffffff83100788c */ /* 0x000fe2000bf05270 */
[----:B------:R-:W-:Y:S08]  /*cff0*/  IADD3 R44, PT, PT, R44, 0x1, RZ ;  /* 0x000000012c2c7810 */ /* 0x000ff00007ffe0ff */
[----:B------:R-:W-:Y:S05]  /*d000*/  BRA.U !UP0, `(.L_x_158) ;  /* 0x0000000108287547 */ /* 0x000fea000b800000 */
[----:B------:R-:W-:Y:S01]  /*d010*/  ISETP.NE.AND P0, PT, R126, RZ, PT ;  /* 0x000000ff7e00720c */ /* 0x000fe20003f05270 */
[----:B------:R-:W-:Y:S01]  /*d020*/  IMAD.U32 R3, RZ, RZ, UR51 ;  /* 0x00000033ff037e24 */ /* 0x000fe2000f8e00ff */
[----:B------:R-:W-:Y:S01]  /*d030*/  UIADD3 UR51, UPT, UPT, UR51, 0x1, URZ ;  /* 0x0000000133337890 */ /* 0x000fe2000fffe0ff */
[----:B------:R-:W-:Y:S03]  /*d040*/  IMAD.U32 R0, RZ, RZ, UR37 ;  /* 0x00000025ff007e24 */ /* 0x000fe6000f8e00ff */
[----:B------:R-:W-:Y:S04]  /*d050*/  UISETP.NE.AND UP0, UPT, UR51, 0x4, UPT ;  /* 0x000000043300788c */ /* 0x000fe8000bf05270 */
[----:B------:R-:W-:Y:S03]  /*d060*/  USEL UR51, UR51, URZ, UP0 ;  /* 0x000000ff33337287 */ /* 0x000fe60008000000 */
[----:B------:R-:W-:Y:S05]  /*d070*/  @P0 LEA R3, R3, UR48, 0x3 ;  /* 0x0000003003030c11 */ /* 0x000fea000f8e18ff */
[----:B------:R-:W-:Y:S05]  /*d080*/  @P0 VIADD R3, R3, 0x50 ;  /* 0x0000005003030836 */ /* 0x000fea0000000000 */
[----:B------:R-:W-:Y:S04]  /*d090*/  @P0 PRMT R0, R0, 0x654, R3 ;  /* 0x0000065400000816 */ /* 0x000fe80000000003 */
[----:B------:R2:W-:Y:S03]  /*d0a0*/  @P0 SYNCS.ARRIVE.TRANS64.RED.A1T0 RZ, [R0+URZ], RZ ;  /* 0x000000ff00ff09a7 */ /* 0x0005e600081004ff */
.L_x_158:
[----:B------:R-:W-:Y:S01]  /*d0b0*/  ISETP.NE.AND P2, PT, R118, RZ, PT ;  /* 0x000000ff7600720c */ /* 0x000fe20003f45270 */
[----:B------:R-:W-:Y:S01]  /*d0c0*/  UIADD3 UR49, UPT, UPT, UR49, 0x8, URZ ;  /* 0x0000000831317890 */ /* 0x000fe2000fffe0ff */
[----:B------:R-:W-:Y:S01]  /*d0d0*/  ISETP.NE.AND P0, PT, R120, 0x2, PT ;  /* 0x000000027800780c */ /* 0x000fe20003f05270 */
[----:B-1----:R-:W-:Y:S01]  /*d0e0*/  IMAD.IADD R20, R43, 0x1, R102 ;  /* 0x000000012b147824 */ /* 0x002fe200078e0266 */
[----:B------:R-:W-:Y:S01]  /*d0f0*/  ISETP.NE.AND P1, PT, R44, 0x2, PT ;  /* 0x000000022c00780c */ /* 0x000fe20003f25270 */
[----:B------:R-:W-:Y:S01]  /*d100*/  IMAD.IADD R21, R45, 0x1, R104 ;  /* 0x000000012d157824 */ /* 0x000fe200078e0268 */
[----:B--2---:R-:W-:Y:S02]  /*d110*/  SEL R0, RZ, 0x1, P0 ;  /* 0x00000001ff007807 */ /* 0x004fe40000000000 */
[----:B------:R-:W-:Y:S02]  /*d120*/  SEL R3, RZ, 0x1, P1 ;  /* 0x00000001ff037807 */ /* 0x000fe40000800000 */
[----:B------:R-:W-:Y:S02]  /*d130*/  LOP3.LUT R113, R113, R0, RZ, 0x3c, !PT ;  /* 0x0000000071717212 */ /* 0x000fe400078e3cff */
[----:B------:R-:W-:Y:S02]  /*d140*/  LOP3.LUT R114, R114, R3, RZ, 0x3c, !PT ;  /* 0x0000000372727212 */ /* 0x000fe400078e3cff */
[----:B------:R-:W-:Y:S02]  /*d150*/  @P2 R2UR UR36, R112 ;  /* 0x00000000702422ca */ /* 0x000fe400000e0000 */
[----:B------:R-:W-:Y:S02]  /*d160*/  SEL R120, R120, RZ, P0 ;  /* 0x000000ff78787207 */ /* 0x000fe40000000000 */
[----:B------:R-:W-:Y:S01]  /*d170*/  SEL R44, R44, RZ, P1 ;  /* 0x000000ff2c2c7207 */ /* 0x000fe20000800000 */
[----:B------:R-:W-:Y:S10]  /*d180*/  @P2 BRA `(.L_x_159) ;  /* 0xffffff7c00c02947 */ /* 0x000ff4000383ffff */
[----:B------:R-:W-:-:S09]  /*d190*/  UISETP.NE.AND UP0, UPT, UR50, URZ, UPT ;  /* 0x000000ff3200728c */ /* 0x000fd2000bf05270 */
[----:B------:R-:W-:Y:S05]  /*d1a0*/  BRA.U !UP0, `(.L_x_160) ;  /* 0x0000000108487547 */ /* 0x000fea000b800000 */
[----:B------:R-:W1:Y:S02]  /*d1b0*/  LDCU.64 UR4, c[0x0][0x890] ;  /* 0x00011200ff0477ac */ /* 0x000e640008000a00 */
[----:B-1----:R-:W-:-:S04]  /*d1c0*/  UISETP.NE.U32.AND UP0, UPT, UR4, URZ, UPT ;  /* 0x000000ff0400728c */ /* 0x002fc8000bf05070 */
[----:B------:R-:W-:-:S09]  /*d1d0*/  UISETP.NE.AND.EX UP0, UPT, UR5, URZ, UPT, UP0 ;  /* 0x000000ff0500728c */ /* 0x000fd2000bf05300 */
[----:B------:R-:W-:Y:S05]  /*d1e0*/  BRA.U UP0, `(.L_x_161) ;  /* 0x00000001000c7547 */ /* 0x000fea000b800000 */
[----:B------:R-:W-:-:S13]  /*d1f0*/  FSETP.NEU.AND P0, PT, R49, RZ, PT ;  /* 0x000000ff3100720b */ /* 0x000fda0003f0d000 */
[----:B------:R-:W-:Y:S05]  /*d200*/  @!P0 EXIT ;  /* 0x000000000000894d */ /* 0x000fea0003800000 */
[----:B------:R-:W-:Y:S05]  /*d210*/  BRA `(.L_x_160) ;  /* 0x00000000002c7947 */ /* 0x000fea0003800000 */
.L_x_161:
[----:B------:R-:W-:Y:S01]  /*d220*/  ISETP.NE.AND P0, PT, R119, RZ, PT ;  /* 0x000000ff7700720c */ /* 0x000fe20003f05270 */
[----:B------:R-:W-:-:S12]  /*d230*/  BSSY.RECONVERGENT B0, `(.L_x_160) ;  /* 0x0000009000007945 */ /* 0x000fd80003800200 */
[----:B------:R-:W-:Y:S05]  /*d240*/  @P0 BRA `(.L_x_162) ;  /* 0x0000000000140947 */ /* 0x000fea0003800000 */
[----:B------:R-:W1:Y:S02]  /*d250*/  LDCU.64 UR4, c[0x0][0x888] ;  /* 0x00011100ff0477ac */ /* 0x000e640008000a00 */
[----:B-1----:R-:W-:-:S04]  /*d260*/  ISETP.NE.U32.AND P0, PT, RZ, UR4, PT ;  /* 0x00000004ff007c0c */ /* 0x002fc8000bf05070 */
[----:B------:R-:W-:-:S13]  /*d270*/  ISETP.NE.AND.EX P0, PT, RZ, UR5, PT, P0 ;  /* 0x00000005ff007c0c */ /* 0x000fda000bf05300 */
[----:B------:R-:W-:Y:S05]  /*d280*/  @!P0 EXIT ;  /* 0x000000000000894d */ /* 0x000fea0003800000 */
[----:B------:R-:W-:Y:S05]  /*d290*/  BRA `(.L_x_163) ;  /* 0x0000000000087947 */ /* 0x000fea0003800000 */
.L_x_162:
[----:B------:R-:W-:-:S13]  /*d2a0*/  FSETP.NEU.AND P0, PT, R49, RZ, PT ;  /* 0x000000ff3100720b */ /* 0x000fda0003f0d000 */
[----:B------:R-:W-:Y:S05]  /*d2b0*/  @!P0 EXIT ;  /* 0x000000000000894d */ /* 0x000fea0003800000 */
.L_x_163:
[----:B------:R-:W-:Y:S05]  /*d2c0*/  BSYNC.RECONVERGENT B0 ;  /* 0x0000000000007941 */ /* 0x000fea0003800200 */
.L_x_160:
[----:B------:R-:W-:Y:S01]  /*d2d0*/  ULEA UR4, UR51, UR48, 0x3 ;  /* 0x0000003033047291 */ /* 0x000fe2000f8e18ff */
[----:B------:R-:W-:-:S04]  /*d2e0*/  DEPBAR.LE SB0, 0x0 ;  /* 0x000080000000791a */ /* 0x000fc80000000000 */
[----:B------:R-:W-:-:S04]  /*d2f0*/  UIADD3 UR4, UPT, UPT, UR4, 0x50, URZ ;  /* 0x0000005004047890 */ /* 0x000fc8000fffe0ff */
[----:B------:R-:W-:-:S09]  /*d300*/  UPRMT UR4, UR37, 0x654, UR4 ;  /* 0x0000065425047896 */ /* 0x000fd20008000004 */
[----:B------:R-:W-:Y:S01]  /*d310*/  SYNCS.ARRIVE.TRANS64.RED.A1T0 RZ, [UR4], RZ ;  /* 0x000000ffffff79a7 */ /* 0x000fe20008100404 */
[----:B------:R-:W-:Y:S05]  /*d320*/  EXIT ;  /* 0x000000000000794d */ /* 0x000fea0003800000 */
.L_x_19:
[----:B--2---:R2:W1:Y:S02]  /*d330*/  SYNCS.PHASECHK.TRANS64.TRYWAIT P0, [R3+URZ+0xd0], R2 ;  /* 0x0000d002030075a7 */ /* 0x00446400080011ff */
[----:B-1----:R-:W-:Y:S05]  /*d340*/  @!P0 NANOSLEEP.SYNCS 0x989680 ;  /* 0x009896800000895d */ /* 0x002fea0003900000 */
[----:B------:R-:W1:Y:S02]  /*d350*/  @!P0 SYNCS.PHASECHK.TRANS64 P0, [R3+URZ+0xd0], R2 ;  /* 0x0000d002030085a7 */ /* 0x000e6400080010ff */
[----:B-1----:R-:W-:Y:S05]  /*d360*/  @!P0 BRA `(.L_x_19) ;  /* 0xfffffffc00f08947 */ /* 0x002fea000383ffff */
[----:B------:R-:W-:Y:S05]  /*d370*/  BRA `(.L_x_164) ;  /* 0xffffff4000847947 */ /* 0x000fea000383ffff */
.L_x_22:
[----:B-1----:R-:W-:-:S07]  /*d380*/  MOV R2, UR33 ;  /* 0x0000002100027c02 */ /* 0x002fce0008000f00 */
.L_x_165:
[----:B-1----:R1:W2:Y:S02]  /*d390*/  SYNCS.PHASECHK.TRANS64.TRYWAIT P0, [R2+URZ+0x18], R5 ;  /* 0x00001805020075a7 */ /* 0x0022a400080011ff */
[----:B--2---:R-:W-:Y:S05]  /*d3a0*/  @!P0 NANOSLEEP.SYNCS 0x989680 ;  /* 0x009896800000895d */ /* 0x004fea0003900000 */
[----:B------:R-:W2:Y:S02]  /*d3b0*/  @!P0 SYNCS.PHASECHK.TRANS64 P0, [R2+URZ+0x18], R5 ;  /* 0x00001805020085a7 */ /* 0x000ea400080010ff */
[----:B--2---:R-:W-:Y:S05]  /*d3c0*/  @!P0 BRA `(.L_x_165) ;  /* 0xfffffffc00f08947 */ /* 0x004fea000383ffff */
[----:B------:R-:W-:Y:S05]  /*d3d0*/  BRA `(.L_x_21) ;  /* 0xffffff4000d47947 */ /* 0x000fea000383ffff */
.L_x_28:
[----:B-1----:R-:W-:-:S07]  /*d3e0*/  MOV R2, UR17 ;  /* 0x0000001100027c02 */ /* 0x002fce0008000f00 */
.L_x_166:
[----:B-1----:R1:W2:Y:S02]  /*d3f0*/  SYNCS.PHASECHK.TRANS64.TRYWAIT P0, [R2+URZ+0x18], R5 ;  /* 0x00001805020075a7 */ /* 0x0022a400080011ff */
[----:B--2---:R-:W-:Y:S05]  /*d400*/  @!P0 NANOSLEEP.SYNCS 0x989680 ;  /* 0x009896800000895d */ /* 0x004fea0003900000 */
[----:B------:R-:W2:Y:S02]  /*d410*/  @!P0 SYNCS.PHASECHK.TRANS64 P0, [R2+URZ+0x18], R5 ;  /* 0x00001805020085a7 */ /* 0x000ea400080010ff */
[----:B--2---:R-:W-:Y:S05]  /*d420*/  @!P0 BRA `(.L_x_166) ;  /* 0xfffffffc00f08947 */ /* 0x004fea000383ffff */
[----:B------:R-:W-:Y:S05]  /*d430*/  BRA `(.L_x_27) ;  /* 0xffffff44007c7947 */ /* 0x000fea000383ffff */
.L_x_32:
[----:B-1----:R1:W2:Y:S02]  /*d440*/  SYNCS.PHASECHK.TRANS64.TRYWAIT P0, [R2+URZ+0x80], R3 ;  /* 0x00008003020075a7 */ /* 0x0022a400080011ff */
[----:B--2---:R-:W-:Y:S05]  /*d450*/  @!P0 NANOSLEEP.SYNCS 0x989680 ;  /* 0x009896800000895d */ /* 0x004fea0003900000 */
[----:B------:R-:W2:Y:S02]  /*d460*/  @!P0 SYNCS.PHASECHK.TRANS64 P0, [R2+URZ+0x80], R3 ;  /* 0x00008003020085a7 */ /* 0x000ea400080010ff */
[----:B--2---:R-:W-:Y:S05]  /*d470*/  @!P0 BRA `(.L_x_32) ;  /* 0xfffffffc00f08947 */ /* 0x004fea000383ffff */
[----:B------:R-:W-:Y:S05]  /*d480*/  BRA `(.L_x_167) ;  /* 0xffffff48000c7947 */ /* 0x000fea000383ffff */
.L_x_36:
[----:B----4-:R-:W-:-:S07]  /*d490*/  MOV R0, UR5 ;  /* 0x0000000500007c02 */ /* 0x010fce0008000f00 */
.L_x_168:
[----:B-1----:R1:W2:Y:S02]  /*d4a0*/  SYNCS.PHASECHK.TRANS64.TRYWAIT P0, [R0+URZ], R3 ;  /* 0x00000003000075a7 */ /* 0x0022a400080011ff */
[----:B--2---:R-:W-:Y:S05]  /*d4b0*/  @!P0 NANOSLEEP.SYNCS 0x989680 ;  /* 0x009896800000895d */ /* 0x004fea0003900000 */
[----:B------:R-:W2:Y:S02]  /*d4c0*/  @!P0 SYNCS.PHASECHK.TRANS64 P0, [R0+URZ], R3 ;  /* 0x00000003000085a7 */ /* 0x000ea400080010ff */
[----:B--2---:R-:W-:Y:S05]  /*d4d0*/  @!P0 BRA `(.L_x_168) ;  /* 0xfffffffc00f08947 */ /* 0x004fea000383ffff */
[----:B------:R-:W-:Y:S05]  /*d4e0*/  BRA `(.L_x_169) ;  /* 0xffffff4c007c7947 */ /* 0x000fea000383ffff */
.L_x_37:
[----:B----4-:R-:W-:-:S07]  /*d4f0*/  MOV R0, UR5 ;  /* 0x0000000500007c02 */ /* 0x010fce0008000f00 */
.L_x_170:
[----:B-1----:R1:W2:Y:S02]  /*d500*/  SYNCS.PHASECHK.TRANS64.TRYWAIT P0, [R0+URZ], R3 ;  /* 0x00000003000075a7 */ /* 0x0022a400080011ff */
[----:B--2---:R-:W-:Y:S05]  /*d510*/  @!P0 NANOSLEEP.SYNCS 0x989680 ;  /* 0x009896800000895d */ /* 0x004fea0003900000 */
[----:B------:R-:W2:Y:S02]  /*d520*/  @!P0 SYNCS.PHASECHK.TRANS64 P0, [R0+URZ], R3 ;  /* 0x00000003000085a7 */ /* 0x000ea400080010ff */
[----:B--2---:R-:W-:Y:S05]  /*d530*/  @!P0 BRA `(.L_x_170) ;  /* 0xfffffffc00f08947 */ /* 0x004fea000383ffff */
[----:B------:R-:W-:Y:S05]  /*d540*/  BRA `(.L_x_171) ;  /* 0xffffff4c00887947 */ /* 0x000fea000383ffff */
.L_x_40:
[----:B-1----:R1:W2:Y:S02]  /*d550*/  SYNCS.PHASECHK.TRANS64.TRYWAIT P0, [R0+URZ+0xc0], R5 ;  /* 0x0000c005000075a7 */ /* 0x0022a400080011ff */
[----:B--2---:R-:W-:Y:S05]  /*d560*/  @!P0 NANOSLEEP.SYNCS 0x989680 ;  /* 0x009896800000895d */ /* 0x004fea0003900000 */
[----:B------:R-:W2:Y:S02]  /*d570*/  @!P0 SYNCS.PHASECHK.TRANS64 P0, [R0+URZ+0xc0], R5 ;  /* 0x0000c005000085a7 */ /* 0x000ea400080010ff */
[----:B--2---:R-:W-:Y:S05]  /*d580*/  @!P0 BRA `(.L_x_40) ;  /* 0xfffffffc00f08947 */ /* 0x004fea000383ffff */
[----:B------:R-:W-:Y:S05]  /*d590*/  BRA `(.L_x_172) ;  /* 0xffffff4c00e47947 */ /* 0x000fea000383ffff */
.L_x_41:
[----:B------:R-:W-:-:S07]  /*d5a0*/  MOV R0, UR5 ;  /* 0x0000000500007c02 */ /* 0x000fce0008000f00 */
.L_x_173:
[----:B-1----:R1:W2:Y:S02]  /*d5b0*/  SYNCS.PHASECHK.TRANS64.TRYWAIT P0, [R0+URZ+0x90], R5 ;  /* 0x00009005000075a7 */ /* 0x0022a400080011ff */
[----:B--2---:R-:W-:Y:S05]  /*d5c0*/  @!P0 NANOSLEEP.SYNCS 0x989680 ;  /* 0x009896800000895d */ /* 0x004fea0003900000 */
[----:B------:R-:W2:Y:S02]  /*d5d0*/  @!P0 SYNCS.PHASECHK.TRANS64 P0, [R0+URZ+0x90], R5 ;  /* 0x00009005000085a7 */ /* 0x000ea400080010ff */
[----:B--2---:R-:W-:Y:S05]  /*d5e0*/  @!P0 BRA `(.L_x_173) ;  /* 0xfffffffc00f08947 */ /* 0x004fea000383ffff */
[----:B------:R-:W-:Y:S05]  /*d5f0*/  BRA `(.L_x_174) ;  /* 0xffffff4c00f47947 */ /* 0x000fea000383ffff */
.L_x_42:
[----:B-1----:R1:W2:Y:S02]  /*d600*/  SYNCS.PHASECHK.TRANS64.TRYWAIT P1, [R0+URZ+0x80], R5 ;  /* 0x00008005000075a7 */ /* 0x0022a400080211ff */
[----:B--2---:R-:W-:Y:S05]  /*d610*/  @!P1 NANOSLEEP.SYNCS 0x989680 ;  /* 0x009896800000995d */ /* 0x004fea0003900000 */
[----:B------:R-:W2:Y:S02]  /*d620*/  @!P1 SYNCS.PHASECHK.TRANS64 P1, [R0+URZ+0x80], R5 ;  /* 0x00008005000095a7 */ /* 0x000ea400080210ff */
[----:B--2---:R-:W-:Y:S05]  /*d630*/  @!P1 BRA `(.L_x_42) ;  /* 0xfffffffc00f09947 */ /* 0x004fea000383ffff */
[----:B------:R-:W-:Y:S05]  /*d640*/  BRA `(.L_x_175) ;  /* 0xffffff5000247947 */ /* 0x000fea000383ffff */
.L_x_45:
[----:B------:R-:W-:-:S07]  /*d650*/  MOV R0, UR5 ;  /* 0x0000000500007c02 */ /* 0x000fce0008000f00 */
.L_x_176:
[----:B-1----:R1:W2:Y:S02]  /*d660*/  SYNCS.PHASECHK.TRANS64.TRYWAIT P0, [R0+URZ+0x90], R3 ;  /* 0x00009003000075a7 */ /* 0x0022a400080011ff */
[----:B--2---:R-:W-:Y:S05]  /*d670*/  @!P0 NANOSLEEP.SYNCS 0x989680 ;  /* 0x009896800000895d */ /* 0x004fea0003900000 */
[----:B------:R-:W2:Y:S02]  /*d680*/  @!P0 SYNCS.PHASECHK.TRANS64 P0, [R0+URZ+0x90], R3 ;  /* 0x00009003000085a7 */ /* 0x000ea400080010ff */
[----:B--2---:R-:W-:Y:S05]  /*d690*/  @!P0 BRA `(.L_x_176) ;  /* 0xfffffffc00f08947 */ /* 0x004fea000383ffff */
[----:B------:R-:W-:Y:S05]  /*d6a0*/  BRA `(.L_x_44) ;  /* 0xffffff5000787947 */ /* 0x000fea000383ffff */
.L_x_52:
[----:B-1----:R1:W2:Y:S02]  /*d6b0*/  SYNCS.PHASECHK.TRANS64.TRYWAIT P1, [R0+URZ+0x80], R5 ;  /* 0x00008005000075a7 */ /* 0x0022a400080211ff */
[----:B--2---:R-:W-:Y:S05]  /*d6c0*/  @!P1 NANOSLEEP.SYNCS 0x989680 ;  /* 0x009896800000995d */ /* 0x004fea0003900000 */
[----:B------:R-:W2:Y:S02]  /*d6d0*/  @!P1 SYNCS.PHASECHK.TRANS64 P1, [R0+URZ+0x80], R5 ;  /* 0x00008005000095a7 */ /* 0x000ea400080210ff */
[----:B--2---:R-:W-:Y:S05]  /*d6e0*/  @!P1 BRA `(.L_x_52) ;  /* 0xfffffffc00f09947 */ /* 0x004fea000383ffff */
[----:B------:R-:W-:Y:S05]  /*d6f0*/  BRA `(.L_x_177) ;  /* 0xffffff5400e87947 */ /* 0x000fea000383ffff */
.L_x_53:
[----:B------:R-:W-:-:S07]  /*d700*/  MOV R3, UR7 ;  /* 0x0000000700037c02 */ /* 0x000fce0008000f00 */
.L_x_178:
[----:B-1----:R1:W2:Y:S02]  /*d710*/  SYNCS.PHASECHK.TRANS64.TRYWAIT P0, [R3+URZ+0xb0], R0 ;  /* 0x0000b000030075a7 */ /* 0x0022a400080011ff */
[----:B--2---:R-:W-:Y:S05]  /*d720*/  @!P0 NANOSLEEP.SYNCS 0x989680 ;  /* 0x009896800000895d */ /* 0x004fea0003900000 */
[----:B------:R-:W2:Y:S02]  /*d730*/  @!P0 SYNCS.PHASECHK.TRANS64 P0, [R3+URZ+0xb0], R0 ;  /* 0x0000b000030085a7 */ /* 0x000ea400080010ff */
[----:B--2---:R-:W-:Y:S05]  /*d740*/  @!P0 BRA `(.L_x_178) ;  /* 0xfffffffc00f08947 */ /* 0x004fea000383ffff */
[----:B------:R-:W-:Y:S05]  /*d750*/  BRA `(.L_x_179) ;  /* 0xffffff5800207947 */ /* 0x000fea000383ffff */
.L_x_56:
[----:B------:R-:W-:Y:S07]  /*d760*/  MOV R0, UR6 ;  /* 0x0000000600007c02 */ /* 0x000fee0008000f00 */
.L_x_180:
[----:B-1----:R1:W2:Y:S02]  /*d770*/  SYNCS.PHASECHK.TRANS64.TRYWAIT P0, [R0+URZ], R3 ;  /* 0x00000003000075a7 */ /* 0x0022a400080011ff */
[----:B--2---:R-:W-:Y:S05]  /*d780*/  @!P0 NANOSLEEP.SYNCS 0x989680 ;  /* 0x009896800000895d */ /* 0x004fea0003900000 */
[----:B------:R-:W2:Y:S02]  /*d790*/  @!P0 SYNCS.PHASECHK.TRANS64 P0, [R0+URZ], R3 ;  /* 0x00000003000085a7 */ /* 0x000ea400080010ff */
[----:B--2---:R-:W-:Y:S05]  /*d7a0*/  @!P0 BRA `(.L_x_180) ;  /* 0xfffffffc00f08947 */ /* 0x004fea000383ffff */
[----:B------:R-:W-:Y:S05]  /*d7b0*/  BRA `(.L_x_55) ;  /* 0xffffff58003c7947 */ /* 0x000fea000383ffff */
.L_x_59:
[----:B------:R-:W-:-:S07]  /*d7c0*/  MOV R0, UR6 ;  /* 0x0000000600007c02 */ /* 0x000fce0008000f00 */
.L_x_181:
[----:B--2---:R2:W4:Y:S02]  /*d7d0*/  SYNCS.PHASECHK.TRANS64.TRYWAIT P0, [R0+URZ], R3 ;  /* 0x00000003000075a7 */ /* 0x00452400080011ff */
[----:B----4-:R-:W-:Y:S05]  /*d7e0*/  @!P0 NANOSLEEP.SYNCS 0x989680 ;  /* 0x009896800000895d */ /* 0x010fea0003900000 */
[----:B------:R-:W4:Y:S02]  /*d7f0*/  @!P0 SYNCS.PHASECHK.TRANS64 P0, [R0+URZ], R3 ;  /* 0x00000003000085a7 */ /* 0x000f2400080010ff */
[----:B----4-:R-:W-:Y:S05]  /*d800*/  @!P0 BRA `(.L_x_181) ;  /* 0xfffffffc00f08947 */ /* 0x010fea000383ffff */
[----:B------:R-:W-:Y:S05]  /*d810*/  BRA `(.L_x_182) ;  /* 0xffffff5c00187947 */ /* 0x000fea000383ffff */
.L_x_60:
[----:B------:R-:W-:-:S07]  /*d820*/  MOV R0, UR7 ;  /* 0x0000000700007c02 */ /* 0x000fce0008000f00 */
.L_x_183:
[----:B-1----:R1:W2:Y:S02]  /*d830*/  SYNCS.PHASECHK.TRANS64.TRYWAIT P0, [R0+URZ], R3 ;  /* 0x00000003000075a7 */ /* 0x0022a400080011ff */
[----:B--2---:R-:W-:Y:S05]  /*d840*/  @!P0 NANOSLEEP.SYNCS 0x989680 ;  /* 0x009896800000895d */ /* 0x004fea0003900000 */
[----:B------:R-:W2:Y:S02]  /*d850*/  @!P0 SYNCS.PHASECHK.TRANS64 P0, [R0+URZ], R3 ;  /* 0x00000003000085a7 */ /* 0x000ea400080010ff */
[----:B--2---:R-:W-:Y:S05]  /*d860*/  @!P0 BRA `(.L_x_183) ;  /* 0xfffffffc00f08947 */ /* 0x004fea000383ffff */
[----:B------:R-:W-:Y:S05]  /*d870*/  BRA `(.L_x_184) ;  /* 0xffffff5c00247947 */ /* 0x000fea000383ffff */
.L_x_65:
[----:B--2---:R2:W3:Y:S02]  /*d880*/  SYNCS.PHASECHK.TRANS64.TRYWAIT P0, [R0+URZ+0x80], R3 ;  /* 0x00008003000075a7 */ /* 0x0044e400080011ff */
[----:B---3--:R-:W-:Y:S05]  /*d890*/  @!P0 NANOSLEEP.SYNCS 0x989680 ;  /* 0x009896800000895d */ /* 0x008fea0003900000 */
[----:B------:R-:W3:Y:S02]  /*d8a0*/  @!P0 SYNCS.PHASECHK.TRANS64 P0, [R0+URZ+0x80], R3 ;  /* 0x00008003000085a7 */ /* 0x000ee400080010ff */
[----:B---3--:R-:W-:Y:S05]  /*d8b0*/  @!P0 BRA `(.L_x_65) ;  /* 0xfffffffc00f08947 */ /* 0x008fea000383ffff */
[----:B------:R-:W-:Y:S05]  /*d8c0*/  BRA `(.L_x_185) ;  /* 0xffffff6000287947 */ /* 0x000fea000383ffff */
.L_x_68:
[----:B------:R-:W-:Y:S07]  /*d8d0*/  MOV R0, UR7 ;  /* 0x0000000700007c02 */ /* 0x000fee0008000f00 */
.L_x_186:
[----:B--2---:R2:W3:Y:S02]  /*d8e0*/  SYNCS.PHASECHK.TRANS64.TRYWAIT P0, [R0+URZ+0x78], R3 ;  /* 0x00007803000075a7 */ /* 0x0044e400080011ff */
[----:B---3--:R-:W-:Y:S05]  /*d8f0*/  @!P0 NANOSLEEP.SYNCS 0x989680 ;  /* 0x009896800000895d */ /* 0x008fea0003900000 */
[----:B------:R-:W3:Y:S02]  /*d900*/  @!P0 SYNCS.PHASECHK.TRANS64 P0, [R0+URZ+0x78], R3 ;  /* 0x00007803000085a7 */ /* 0x000ee400080010ff */
[----:B---3--:R-:W-:Y:S05]  /*d910*/  @!P0 BRA `(.L_x_186) ;  /* 0xfffffffc00f08947 */ /* 0x008fea000383ffff */
[----:B------:R-:W-:Y:S05]  /*d920*/  BRA `(.L_x_67) ;  /* 0xffffff6400087947 */ /* 0x000fea000383ffff */
.L_x_71:
[----:B------:R-:W-:Y:S07]  /*d930*/  MOV R3, UR7 ;  /* 0x0000000700037c02 */ /* 0x000fee0008000f00 */
.L_x_187:
[----:B-1----:R1:W2:Y:S02]  /*d940*/  SYNCS.PHASECHK.TRANS64.TRYWAIT P0, [R3+URZ+0x50], R12 ;  /* 0x0000500c030075a7 */ /* 0x0022a400080011ff */
[----:B--2---:R-:W-:Y:S05]  /*d950*/  @!P0 NANOSLEEP.SYNCS 0x989680 ;  /* 0x009896800000895d */ /* 0x004fea0003900000 */
[----:B------:R-:W2:Y:S02]  /*d960*/  @!P0 SYNCS.PHASECHK.TRANS64 P0, [R3+URZ+0x50], R12 ;  /* 0x0000500c030085a7 */ /* 0x000ea400080010ff */
[----:B--2---:R-:W-:Y:S05]  /*d970*/  @!P0 BRA `(.L_x_187) ;  /* 0xfffffffc00f08947 */ /* 0x004fea000383ffff */
[----:B------:R-:W-:Y:S05]  /*d980*/  BRA `(.L_x_188) ;  /* 0xffffff6400847947 */ /* 0x000fea000383ffff */
.L_x_72:
[----:B-1----:R-:W-:Y:S07]  /*d990*/  MOV R3, UR7 ;  /* 0x0000000700037c02 */ /* 0x002fee0008000f00 */
.L_x_189:
[----:B-1----:R1:W2:Y:S02]  /*d9a0*/  SYNCS.PHASECHK.TRANS64.TRYWAIT P0, [R3+URZ+0x58], R12 ;  /* 0x0000580c030075a7 */ /* 0x0022a400080011ff */
[----:B--2---:R-:W-:Y:S05]  /*d9b0*/  @!P0 NANOSLEEP.SYNCS 0x989680 ;  /* 0x009896800000895d */ /* 0x004fea0003900000 */
[----:B------:R-:W2:Y:S02]  /*d9c0*/  @!P0 SYNCS.PHASECHK.TRANS64 P0, [R3+URZ+0x58], R12 ;  /* 0x0000580c030085a7 */ /* 0x000ea400080010ff */
[----:B--2---:R-:W-:Y:S05]  /*d9d0*/  @!P0 BRA `(.L_x_189) ;  /* 0xfffffffc00f08947 */ /* 0x004fea000383ffff */
[----:B------:R-:W-:Y:S05]  /*d9e0*/  BRA `(.L_x_190) ;  /* 0xffffff6400c47947 */ /* 0x000fea000383ffff */
.L_x_73:
[----:B-1----:R-:W-:Y:S07]  /*d9f0*/  MOV R3, UR7 ;  /* 0x0000000700037c02 */ /* 0x002fee0008000f00 */
.L_x_191:
[----:B-1----:R1:W2:Y:S02]  /*da00*/  SYNCS.PHASECHK.TRANS64.TRYWAIT P0, [R3+URZ+0x60], R12 ;  /* 0x0000600c030075a7 */ /* 0x0022a400080011ff */
[----:B--2---:R-:W-:Y:S05]  /*da10*/  @!P0 NANOSLEEP.SYNCS 0x989680 ;  /* 0x009896800000895d */ /* 0x004fea0003900000 */
[----:B------:R-:W2:Y:S02]  /*da20*/  @!P0 SYNCS.PHASECHK.TRANS64 P0, [R3+URZ+0x60], R12 ;  /* 0x0000600c030085a7 */ /* 0x000ea400080010ff */
[----:B--2---:R-:W-:Y:S05]  /*da30*/  @!P0 BRA `(.L_x_191) ;  /* 0xfffffffc00f08947 */ /* 0x004fea000383ffff */
[----:B------:R-:W-:Y:S05]  /*da40*/  BRA `(.L_x_192) ;  /* 0xffffff6800087947 */ /* 0x000fea000383ffff */
.L_x_74:
[----:B-1----:R-:W-:Y:S07]  /*da50*/  MOV R3, UR7 ;  /* 0x0000000700037c02 */ /* 0x002fee0008000f00 */
.L_x_193:
[----:B-1----:R1:W2:Y:S02]  /*da60*/  SYNCS.PHASECHK.TRANS64.TRYWAIT P0, [R3+URZ+0x68], R12 ;  /* 0x0000680c030075a7 */ /* 0x0022a400080011ff */
[----:B--2---:R-:W-:Y:S05]  /*da70*/  @!P0 NANOSLEEP.SYNCS 0x989680 ;  /* 0x009896800000895d */ /* 0x004fea0003900000 */
[----:B------:R-:W2:Y:S02]  /*da80*/  @!P0 SYNCS.PHASECHK.TRANS64 P0, [R3+URZ+0x68], R12 ;  /* 0x0000680c030085a7 */ /* 0x000ea400080010ff */
[----:B--2---:R-:W-:Y:S05]  /*da90*/  @!P0 BRA `(.L_x_193) ;  /* 0xfffffffc00f08947 */ /* 0x004fea000383ffff */
[----:B------:R-:W-:Y:S05]  /*daa0*/  BRA `(.L_x_194) ;  /* 0xffffff6800507947 */ /* 0x000fea000383ffff */
.L_x_75:
[----:B-1----:R-:W-:Y:S07]  /*dab0*/  MOV R3, UR7 ;  /* 0x0000000700037c02 */ /* 0x002fee0008000f00 */
.L_x_195:
[----:B-1----:R1:W2:Y:S02]  /*dac0*/  SYNCS.PHASECHK.TRANS64.TRYWAIT P0, [R3+URZ+0x50], R20 ;  /* 0x00005014030075a7 */ /* 0x0022a400080011ff */
[----:B--2---:R-:W-:Y:S05]  /*dad0*/  @!P0 NANOSLEEP.SYNCS 0x989680 ;  /* 0x009896800000895d */ /* 0x004fea0003900000 */
[----:B------:R-:W2:Y:S02]  /*dae0*/  @!P0 SYNCS.PHASECHK.TRANS64 P0, [R3+URZ+0x50], R20 ;  /* 0x00005014030085a7 */ /* 0x000ea400080010ff */
[----:B--2---:R-:W-:Y:S05]  /*daf0*/  @!P0 BRA `(.L_x_195) ;  /* 0xfffffffc00f08947 */ /* 0x004fea000383ffff */
[----:B------:R-:W-:Y:S05]  /*db00*/  BRA `(.L_x_196) ;  /* 0xffffff68009c7947 */ /* 0x000fea000383ffff */
.L_x_76:
[----:B-1----:R-:W-:Y:S07]  /*db10*/  MOV R3, UR7 ;  /* 0x0000000700037c02 */ /* 0x002fee0008000f00 */
.L_x_197:
[----:B-1----:R1:W2:Y:S02]  /*db20*/  SYNCS.PHASECHK.TRANS64.TRYWAIT P0, [R3+URZ+0x58], R20 ;  /* 0x00005814030075a7 */ /* 0x0022a400080011ff */
[----:B--2---:R-:W-:Y:S05]  /*db30*/  @!P0 NANOSLEEP.SYNCS 0x989680 ;  /* 0x009896800000895d */ /* 0x004fea0003900000 */
[----:B------:R-:W2:Y:S02]  /*db40*/  @!P0 SYNCS.PHASECHK.TRANS64 P0, [R3+URZ+0x58], R20 ;  /* 0x00005814030085a7 */ /* 0x000ea400080010ff */
[----:B--2---:R-:W-:Y:S05]  /*db50*/  @!P0 BRA `(.L_x_197) ;  /* 0xfffffffc00f08947 */ /* 0x004fea000383ffff */
[----:B------:R-:W-:Y:S05]  /*db60*/  BRA `(.L_x_198) ;  /* 0xffffff6800e47947 */ /* 0x000fea000383ffff */
.L_x_77:
[----:B-1----:R-:W-:Y:S07]  /*db70*/  MOV R3, UR7 ;  /* 0x0000000700037c02 */ /* 0x002fee0008000f00 */
.L_x_199:
[----:B-1----:R1:W2:Y:S02]  /*db80*/  SYNCS.PHASECHK.TRANS64.TRYWAIT P0, [R3+URZ+0x60], R20 ;  /* 0x00006014030075a7 */ /* 0x0022a400080011ff */
[----:B--2---:R-:W-:Y:S05]  /*db90*/  @!P0 NANOSLEEP.SYNCS 0x989680 ;  /* 0x009896800000895d */ /* 0x004fea0003900000 */
[----:B------:R-:W2:Y:S02]  /*dba0*/  @!P0 SYNCS.PHASECHK.TRANS64 P0, [R3+URZ+0x60], R20 ;  /* 0x00006014030085a7 */ /* 0x000ea400080010ff */
[----:B--2---:R-:W-:Y:S05]  /*dbb0*/  @!P0 BRA `(.L_x_199) ;  /* 0xfffffffc00f08947 */ /* 0x004fea000383ffff */
[----:B------:R-:W-:Y:S05]  /*dbc0*/  BRA `(.L_x_200) ;  /* 0xffffff6c002c7947 */ /* 0x000fea000383ffff */
.L_x_78:
[----:B------:R-:W-:Y:S07]  /*dbd0*/  MOV R3, UR7 ;  /* 0x0000000700037c02 */ /* 0x000fee0008000f00 */
.L_x_201:
[----:B-1----:R1:W2:Y:S02]  /*dbe0*/  SYNCS.PHASECHK.TRANS64.TRYWAIT P0, [R3+URZ+0x68], R20 ;  /* 0x00006814030075a7 */ /* 0x0022a400080011ff */
[----:B--2---:R-:W-:Y:S05]  /*dbf0*/  @!P0 NANOSLEEP.SYNCS 0x989680 ;  /* 0x009896800000895d */ /* 0x004fea0003900000 */
[----:B------:R-:W2:Y:S02]  /*dc00*/  @!P0 SYNCS.PHASECHK.TRANS64 P0, [R3+URZ+0x68], R20 ;  /* 0x00006814030085a7 */ /* 0x000ea400080010ff */
[----:B--2---:R-:W-:Y:S05]  /*dc10*/  @!P0 BRA `(.L_x_201) ;  /* 0xfffffffc00f08947 */ /* 0x004fea000383ffff */
[----:B------:R-:W-:Y:S05]  /*dc20*/  BRA `(.L_x_202) ;  /* 0xffffff6c00b47947 */ /* 0x000fea000383ffff */
.L_x_80:
[----:B------:R-:W-:-:S07]  /*dc30*/  MOV R3, UR7 ;  /* 0x0000000700037c02 */ /* 0x000fce0008000f00 */
.L_x_203:
[----:B-1----:R1:W3:Y:S02]  /*dc40*/  SYNCS.PHASECHK.TRANS64.TRYWAIT P0, [R3+URZ+0x50], R12 ;  /* 0x0000500c030075a7 */ /* 0x0022e400080011ff */
[----:B---3--:R-:W-:Y:S05]  /*dc50*/  @!P0 NANOSLEEP.SYNCS 0x989680 ;  /* 0x009896800000895d */ /* 0x008fea0003900000 */
[----:B------:R-:W3:Y:S02]  /*dc60*/  @!P0 SYNCS.PHASECHK.TRANS64 P0, [R3+URZ+0x50], R12 ;  /* 0x0000500c030085a7 */ /* 0x000ee400080010ff */
[----:B---3--:R-:W-:Y:S05]  /*dc70*/  @!P0 BRA `(.L_x_203) ;  /* 0xfffffffc00f08947 */ /* 0x008fea000383ffff */
[----:B------:R-:W-:Y:S05]  /*dc80*/  BRA `(.L_x_204) ;  /* 0xffffff70001c7947 */ /* 0x000fea000383ffff */
.L_x_81:
[----:B-1----:R-:W-:-:S07]  /*dc90*/  MOV R3, UR7 ;  /* 0x0000000700037c02 */ /* 0x002fce0008000f00 */
.L_x_205:
[----:B-1----:R1:W3:Y:S02]  /*dca0*/  SYNCS.PHASECHK.TRANS64.TRYWAIT P0, [R3+URZ+0x58], R12 ;  /* 0x0000580c030075a7 */ /* 0x0022e400080011ff */
[----:B---3--:R-:W-:Y:S05]  /*dcb0*/  @!P0 NANOSLEEP.SYNCS 0x989680 ;  /* 0x009896800000895d */ /* 0x008fea0003900000 */
[----:B------:R-:W3:Y:S02]  /*dcc0*/  @!P0 SYNCS.PHASECHK.TRANS64 P0, [R3+URZ+0x58], R12 ;  /* 0x0000580c030085a7 */ /* 0x000ee400080010ff */
[----:B---3--:R-:W-:Y:S05]  /*dcd0*/  @!P0 BRA `(.L_x_205) ;  /* 0xfffffffc00f08947 */ /* 0x008fea000383ffff */
[----:B------:R-:W-:Y:S05]  /*dce0*/  BRA `(.L_x_206) ;  /* 0xffffff70000c7947 */ /* 0x000fea000383ffff */
.L_x_82:
[----:B-1----:R-:W-:-:S07]  /*dcf0*/  MOV R3, UR7 ;  /* 0x0000000700037c02 */ /* 0x002fce0008000f00 */
.L_x_207:
[----:B-1----:R1:W3:Y:S02]  /*dd00*/  SYNCS.PHASECHK.TRANS64.TRYWAIT P0, [R3+URZ+0x60], R12 ;  /* 0x0000600c030075a7 */ /* 0x0022e400080011ff */
[----:B---3--:R-:W-:Y:S05]  /*dd10*/  @!P0 NANOSLEEP.SYNCS 0x989680 ;  /* 0x009896800000895d */ /* 0x008fea0003900000 */
[----:B------:R-:W3:Y:S02]  /*dd20*/  @!P0 SYNCS.PHASECHK.TRANS64 P0, [R3+URZ+0x60], R12 ;  /* 0x0000600c030085a7 */ /* 0x000ee400080010ff */
[----:B---3--:R-:W-:Y:S05]  /*dd30*/  @!P0 BRA `(.L_x_207) ;  /* 0xfffffffc00f08947 */ /* 0x008fea000383ffff */
[----:B------:R-:W-:Y:S05]  /*dd40*/  BRA `(.L_x_208) ;  /* 0xffffff7000007947 */ /* 0x000fea000383ffff */
.L_x_84:
[----:B--2---:R2:W4:Y:S02]  /*dd50*/  SYNCS.PHASECHK.TRANS64.TRYWAIT P0, [R0+URZ+0x80], R3 ;  /* 0x00008003000075a7 */ /* 0x00452400080011ff */
[----:B----4-:R-:W-:Y:S05]  /*dd60*/  @!P0 NANOSLEEP.SYNCS 0x989680 ;  /* 0x009896800000895d */ /* 0x010fea0003900000 */
[----:B------:R-:W4:Y:S02]  /*dd70*/  @!P0 SYNCS.PHASECHK.TRANS64 P0, [R0+URZ+0x80], R3 ;  /* 0x00008003000085a7 */ /* 0x000f2400080010ff */
[----:B----4-:R-:W-:Y:S05]  /*dd80*/  @!P0 BRA `(.L_x_84) ;  /* 0xfffffffc00f08947 */ /* 0x010fea000383ffff */
[----:B------:R-:W-:Y:S05]  /*dd90*/  BRA `(.L_x_209) ;  /* 0xffffff7000d07947 */ /* 0x000fea000383ffff */
.L_x_95:
[----:B-1----:R-:W-:Y:S04]  /*dda0*/  MOV R2, UR48 ;  /* 0x0000003000027c02 */ /* 0x002fe80008000f00 */
[----:B------:R1:W3:Y:S03]  /*ddb0*/  SYNCS.PHASECHK.TRANS64.TRYWAIT P1, [R2+URZ+0x30], R3 ;  /* 0x00003003020075a7 */ /* 0x0002e600080211ff */
[----:B---3--:R-:W-:Y:S05]  /*ddc0*/  @!P1 NANOSLEEP.SYNCS 0x989680 ;  /* 0x009896800000995d */ /* 0x008fea0003900000 */
[----:B------:R-:W3:Y:S02]  /*ddd0*/  @!P1 SYNCS.PHASECHK.TRANS64 P1, [R2+URZ+0x30], R3 ;  /* 0x00003003020095a7 */ /* 0x000ee400080210ff */
[----:B---3--:R-:W-:Y:S05]  /*dde0*/  @!P1 BRA `(.L_x_95) ;  /* 0xfffffffc00ec9947 */ /* 0x008fea000383ffff */
[----:B------:R-:W-:Y:S05]  /*ddf0*/  BRA `(.L_x_94) ;  /* 0xffffff80004c7947 */ /* 0x000fea000383ffff */
.L_x_97:
[----:B-1----:R1:W4:Y:S02]  /*de00*/  SYNCS.PHASECHK.TRANS64.TRYWAIT P0, [R59+URZ+0xa0], R0 ;  /* 0x0000a0003b0075a7 */ /* 0x00232400080011ff */
[----:B----4-:R-:W-:Y:S05]  /*de10*/  @!P0 NANOSLEEP.SYNCS 0x989680 ;  /* 0x009896800000895d */ /* 0x010fea0003900000 */
[----:B------:R-:W4:Y:S02]  /*de20*/  @!P0 SYNCS.PHASECHK.TRANS64 P0, [R59+URZ+0xa0], R0 ;  /* 0x0000a0003b0085a7 */ /* 0x000f2400080010ff */
[----:B----4-:R-:W-:Y:S05]  /*de30*/  @!P0 BRA `(.L_x_97) ;  /* 0xfffffffc00f08947 */ /* 0x010fea000383ffff */
[----:B------:R-:W-:Y:S05]  /*de40*/  BRA `(.L_x_96) ;  /* 0xffffff8000847947 */ /* 0x000fea000383ffff */
.L_x_106:
[----:B-1----:R1:W2:Y:S02]  /*de50*/  SYNCS.PHASECHK.TRANS64.TRYWAIT P0, [R3+URZ+0x30], R0 ;  /* 0x00003000030075a7 */ /* 0x0022a400080011ff */
[----:B--2---:R-:W-:Y:S05]  /*de60*/  @!P0 NANOSLEEP.SYNCS 0x989680 ;  /* 0x009896800000895d */ /* 0x004fea0003900000 */
[----:B------:R-:W2:Y:S02]  /*de70*/  @!P0 SYNCS.PHASECHK.TRANS64 P0, [R3+URZ+0x30], R0 ;  /* 0x00003000030085a7 */ /* 0x000ea400080010ff */
[----:B--2---:R-:W-:Y:S05]  /*de80*/  @!P0 BRA `(.L_x_106) ;  /* 0xfffffffc00f08947 */ /* 0x004fea000383ffff */
[----:B------:R-:W-:Y:S05]  /*de90*/  BRA `(.L_x_105) ;  /* 0xffffff8c00b07947 */ /* 0x000fea000383ffff */
.L_x_114:
[----:B-1----:R1:W2:Y:S02]  /*dea0*/  SYNCS.PHASECHK.TRANS64.TRYWAIT P0, [R134+URZ+0x30], R5 ;  /* 0x00003005860075a7 */ /* 0x0022a400080011ff */
[----:B--2---:R-:W-:Y:S05]  /*deb0*/  @!P0 NANOSLEEP.SYNCS 0x989680 ;  /* 0x009896800000895d */ /* 0x004fea0003900000 */
[----:B------:R-:W2:Y:S02]  /*dec0*/  @!P0 SYNCS.PHASECHK.TRANS64 P0, [R134+URZ+0x30], R5 ;  /* 0x00003005860085a7 */ /* 0x000ea400080010ff */
[----:B--2---:R-:W-:Y:S05]  /*ded0*/  @!P0 BRA `(.L_x_114) ;  /* 0xfffffffc00f08947 */ /* 0x004fea000383ffff */
[----:B------:R-:W-:Y:S05]  /*dee0*/  BRA `(.L_x_113) ;  /* 0xffffff9c00247947 */ /* 0x000fea000383ffff */
.L_x_122:
[----:B-1----:R1:W2:Y:S02]  /*def0*/  SYNCS.PHASECHK.TRANS64.TRYWAIT P0, [R134+URZ+0x30], R5 ;  /* 0x00003005860075a7 */ /* 0x0022a400080011ff */
[----:B--2---:R-:W-:Y:S05]  /*df00*/  @!P0 NANOSLEEP.SYNCS 0x989680 ;  /* 0x009896800000895d */ /* 0x004fea0003900000 */
[----:B------:R-:W2:Y:S02]  /*df10*/  @!P0 SYNCS.PHASECHK.TRANS64 P0, [R134+URZ+0x30], R5 ;  /* 0x00003005860085a7 */ /* 0x000ea400080010ff */
[----:B--2---:R-:W-:Y:S05]  /*df20*/  @!P0 BRA `(.L_x_122) ;  /* 0xfffffffc00f08947 */ /* 0x004fea000383ffff */
[----:B------:R-:W-:Y:S05]  /*df30*/  BRA `(.L_x_121) ;  /* 0xffffffa8009c7947 */ /* 0x000fea000383ffff */
.L_x_130:
[----:B-1----:R1:W2:Y:S02]  /*df40*/  SYNCS.PHASECHK.TRANS64.TRYWAIT P0, [R135+URZ+0x30], R6 ;  /* 0x00003006870075a7 */ /* 0x0022a400080011ff */
[----:B--2---:R-:W-:Y:S05]  /*df50*/  @!P0 NANOSLEEP.SYNCS 0x989680 ;  /* 0x009896800000895d */ /* 0x004fea0003900000 */
[----:B------:R-:W2:Y:S02]  /*df60*/  @!P0 SYNCS.PHASECHK.TRANS64 P0, [R135+URZ+0x30], R6 ;  /* 0x00003006870085a7 */ /* 0x000ea400080010ff */
[----:B--2---:R-:W-:Y:S05]  /*df70*/  @!P0 BRA `(.L_x_130) ;  /* 0xfffffffc00f08947 */ /* 0x004fea000383ffff */
[----:B------:R-:W-:Y:S05]  /*df80*/  BRA `(.L_x_129) ;  /* 0xffffffb800187947 */ /* 0x000fea000383ffff */
.L_x_138:
[----:B-1----:R1:W2:Y:S02]  /*df90*/  SYNCS.PHASECHK.TRANS64.TRYWAIT P0, [R51+URZ+0x30], R6 ;  /* 0x00003006330075a7 */ /* 0x0022a400080011ff */
[----:B--2---:R-:W-:Y:S05]  /*dfa0*/  @!P0 NANOSLEEP.SYNCS 0x989680 ;  /* 0x009896800000895d */ /* 0x004fea0003900000 */
[----:B------:R-:W2:Y:S02]  /*dfb0*/  @!P0 SYNCS.PHASECHK.TRANS64 P0, [R51+URZ+0x30], R6 ;  /* 0x00003006330085a7 */ /* 0x000ea400080010ff */
[----:B--2---:R-:W-:Y:S05]  /*dfc0*/  @!P0 BRA `(.L_x_138) ;  /* 0xfffffffc00f08947 */ /* 0x004fea000383ffff */
[----:B------:R-:W-:Y:S05]  /*dfd0*/  BRA `(.L_x_137) ;  /* 0xffffffc400a87947 */ /* 0x000fea000383ffff */
.L_x_146:
[----:B-1----:R1:W4:Y:S02]  /*dfe0*/  SYNCS.PHASECHK.TRANS64.TRYWAIT P0, [R0+URZ+0x30], R7 ;  /* 0x00003007000075a7 */ /* 0x00232400080011ff */
[----:B----4-:R-:W-:Y:S05]  /*dff0*/  @!P0 NANOSLEEP.SYNCS 0x989680 ;  /* 0x009896800000895d */ /* 0x010fea0003900000 */
[----:B------:R-:W4:Y:S02]  /*e000*/  @!P0 SYNCS.PHASECHK.TRANS64 P0, [R0+URZ+0x30], R7 ;  /* 0x00003007000085a7 */ /* 0x000f2400080010ff */
[----:B----4-:R-:W-:Y:S05]  /*e010*/  @!P0 BRA `(.L_x_146) ;  /* 0xfffffffc00f08947 */ /* 0x010fea000383ffff */
[----:B------:R-:W-:Y:S05]  /*e020*/  BRA `(.L_x_145) ;  /* 0xffffffd4002c7947 */ /* 0x000fea000383ffff */
.L_x_154:
[----:B-1----:R1:W3:Y:S02]  /*e030*/  SYNCS.PHASECHK.TRANS64.TRYWAIT P0, [R0+URZ+0x30], R133 ;  /* 0x00003085000075a7 */ /* 0x0022e400080011ff */
[----:B---3--:R-:W-:Y:S05]  /*e040*/  @!P0 NANOSLEEP.SYNCS 0x989680 ;  /* 0x009896800000895d */ /* 0x008fea0003900000 */
[----:B------:R-:W3:Y:S02]  /*e050*/  @!P0 SYNCS.PHASECHK.TRANS64 P0, [R0+URZ+0x30], R133 ;  /* 0x00003085000085a7 */ /* 0x000ee400080010ff */
[----:B---3--:R-:W-:Y:S05]  /*e060*/  @!P0 BRA `(.L_x_154) ;  /* 0xfffffffc00f08947 */ /* 0x008fea000383ffff */
[----:B------:R-:W-:Y:S05]  /*e070*/  BRA `(.L_x_153) ;  /* 0xffffffe000b07947 */ /* 0x000fea000383ffff */
        .weak           $__internal_0_$__cuda_sm10x_tcgen05_guardrail_trap_col_being_dealloced_not_returned_by_alloc
        .type           $__internal_0_$__cuda_sm10x_tcgen05_guardrail_trap_col_being_dealloced_not_returned_by_alloc,@function
        .size           $__internal_0_$__cuda_sm10x_tcgen05_guardrail_trap_col_being_dealloced_not_returned_by_alloc,($__internal_1_$__cuda_sm10x_tcgen05_guardrail_trap_phase_invalid_during_alloc - $__internal_0_$__cuda_sm10x_tcgen05_guardrail_trap_col_being_dealloced_not_returned_by_alloc)
$__internal_0_$__cuda_sm10x_tcgen05_guardrail_trap_col_being_dealloced_not_returned_by_alloc:
[----:B------:R-:W-:Y:S05]  /*e080*/  BPT.TRAP 0x1 ;  /* 0x000000040000795c */ /* 0x000fea0000300000 */
[----:B------:R-:W-:-:S04]  /*e090*/  HFMA2 R3, -RZ, RZ, 0, 0 ;  /* 0x00000000ff037431 */ /* 0x000fc800000001ff */
[----:B------:R-:W-:Y:S05]  /*e0a0*/  RET.REL.NODEC R2 `(_ZN7cutlass13device_kernelINS_4gemm6kernel13GemmUniversalIN4cute5tupleIJiiiiEEENS1_10collective13CollectiveMmaINS1_35MainloopSm100TmaUmmaWarpSpecializedILi3ELi2ELi2ENS5_IJNS4_1CILi1EEESB_SB_EEEEENS5_IJNSA_ILi128EEENSA_ILi256EEENSA_ILi32EEEEEENS_10tfloat32_tENS5_IJlSB_lEEESI_SJ_NS4_8TiledMMAINS4_8MMA_AtomIJNS4_17SM100_MMA_TF32_SSISI_SI_fLi128ELi256ELNS4_4UMMA5MajorE0ELSO_0ELNSN_7ScaleInE0ELSP_0EEEEEENS4_6LayoutISC_NS5_IJNSA_ILi0EEEST_ST_EEEEENS5_IJNS4_10UnderscoreESW_SW_EEEEENS4_13SM90_TMA_LOADENS4_14ComposedLayoutINS4_7SwizzleILi3ELi4ELi3EEENS4_18smem_ptr_flag_bitsILi32EEENSS_INS5_IJNSA_ILi8EEESG_EEENS5_IJSG_SB_EEEEEEEvNS4_8identityESZ_S19_vS1A_EENS_8epilogue10collective18CollectiveEpilogueINS1C_23Sm100TmaWarpSpecializedILi4ELi2ELi32ELb1ELb0EEEJSH_NS5_IJNSS_ISE_SB_EENSS_ISG_SB_EEEEESI_SJ_SI_SJ_NS1C_6fusion15FusionCallbacksIS1G_NS1K_17LinearCombinationISI_fSI_fLNS_15FloatRoundStyleE2EEESH_S1J_JEEENS4_5SM1004TMEM4LOAD26SM100_TMEM_LOAD_32dp32b32xESZ_S19_NS4_39AutoVectorizingCopyWithAssumedAlignmentILi128EEENS4_14SM90_TMA_STOREES19_S1V_S1V_EEEvvEEEEvNT_6ParamsE) ;  /* 0xffffff1c02d47950 */ /* 0x000fea0003c3ffff */
        .weak           $__internal_1_$__cuda_sm10x_tcgen05_guardrail_trap_phase_invalid_during_alloc
        .type           $__internal_1_$__cuda_sm10x_tcgen05_guardrail_trap_phase_invalid_during_alloc,@function
        .size           $__internal_1_$__cuda_sm10x_tcgen05_guardrail_trap_phase_invalid_during_alloc,($__internal_2_$__cuda_sm10x_tcgen05_guardrail_trap_unallocated_columns_being_dealloced - $__internal_1_$__cuda_sm10x_tcgen05_guardrail_trap_phase_invalid_during_alloc)
$__internal_1_$__cuda_sm10x_tcgen05_guardrail_trap_phase_invalid_during_alloc:
[----:B------:R-:W-:Y:S05]  /*e0b0*/  BPT.TRAP 0x1 ;  /* 0x000000040000795c */ /* 0x000fea0000300000 */
[----:B------:R-:W-:-:S04]  /*e0c0*/  MOV R3, 0x0 ;  /* 0x0000000000037802 */ /* 0x000fc80000000f00 */
[----:B------:R-:W-:Y:S05]  /*e0d0*/  RET.REL.NODEC R2 `(_ZN7cutlass13device_kernelINS_4gemm6kernel13GemmUniversalIN4cute5tupleIJiiiiEEENS1_10collective13CollectiveMmaINS1_35MainloopSm100TmaUmmaWarpSpecializedILi3ELi2ELi2ENS5_IJNS4_1CILi1EEESB_SB_EEEEENS5_IJNSA_ILi128EEENSA_ILi256EEENSA_ILi32EEEEEENS_10tfloat32_tENS5_IJlSB_lEEESI_SJ_NS4_8TiledMMAINS4_8MMA_AtomIJNS4_17SM100_MMA_TF32_SSISI_SI_fLi128ELi256ELNS4_4UMMA5MajorE0ELSO_0ELNSN_7ScaleInE0ELSP_0EEEEEENS4_6LayoutISC_NS5_IJNSA_ILi0EEEST_ST_EEEEENS5_IJNS4_10UnderscoreESW_SW_EEEEENS4_13SM90_TMA_LOADENS4_14ComposedLayoutINS4_7SwizzleILi3ELi4ELi3EEENS4_18smem_ptr_flag_bitsILi32EEENSS_INS5_IJNSA_ILi8EEESG_EEENS5_IJSG_SB_EEEEEEEvNS4_8identityESZ_S19_vS1A_EENS_8epilogue10collective18CollectiveEpilogueINS1C_23Sm100TmaWarpSpecializedILi4ELi2ELi32ELb1ELb0EEEJSH_NS5_IJNSS_ISE_SB_EENSS_ISG_SB_EEEEESI_SJ_SI_SJ_NS1C_6fusion15FusionCallbacksIS1G_NS1K_17LinearCombinationISI_fSI_fLNS_15FloatRoundStyleE2EEESH_S1J_JEEENS4_5SM1004TMEM4LOAD26SM100_TMEM_LOAD_32dp32b32xESZ_S19_NS4_39AutoVectorizingCopyWithAssumedAlignmentILi128EEENS4_14SM90_TMA_STOREES19_S1V_S1V_EEEvvEEEEvNT_6ParamsE) ;  /* 0xffffff1c02c87950 */ /* 0x000fea0003c3ffff */
        .weak           $__internal_2_$__cuda_sm10x_tcgen05_guardrail_trap_unallocated_columns_being_dealloced
        .type           $__internal_2_$__cuda_sm10x_tcgen05_guardrail_trap_unallocated_columns_being_dealloced,@function
        .size           $__internal_2_$__cuda_sm10x_tcgen05_guardrail_trap_unallocated_columns_being_dealloced,(.L_x_211 - $__internal_2_$__cuda_sm10x_tcgen05_guardrail_trap_unallocated_columns_being_dealloced)
$__internal_2_$__cuda_sm10x_tcgen05_guardrail_trap_unallocated_columns_being_dealloced:
[----:B------:R-:W-:Y:S05]  /*e0e0*/  BPT.TRAP 0x1 ;  /* 0x000000040000795c */ /* 0x000fea0000300000 */
[----:B------:R-:W-:-:S04]  /*e0f0*/  HFMA2 R3, -RZ, RZ, 0, 0 ;  /* 0x00000000ff037431 */ /* 0x000fc800000001ff */
[----:B------:R-:W-:Y:S05]  /*e100*/  RET.REL.NODEC R2 `(_ZN7cutlass13device_kernelINS_4gemm6kernel13GemmUniversalIN4cute5tupleIJiiiiEEENS1_10collective13CollectiveMmaINS1_35MainloopSm100TmaUmmaWarpSpecializedILi3ELi2ELi2ENS5_IJNS4_1CILi1EEESB_SB_EEEEENS5_IJNSA_ILi128EEENSA_ILi256EEENSA_ILi32EEEEEENS_10tfloat32_tENS5_IJlSB_lEEESI_SJ_NS4_8TiledMMAINS4_8MMA_AtomIJNS4_17SM100_MMA_TF32_SSISI_SI_fLi128ELi256ELNS4_4UMMA5MajorE0ELSO_0ELNSN_7ScaleInE0ELSP_0EEEEEENS4_6LayoutISC_NS5_IJNSA_ILi0EEEST_ST_EEEEENS5_IJNS4_10UnderscoreESW_SW_EEEEENS4_13SM90_TMA_LOADENS4_14ComposedLayoutINS4_7SwizzleILi3ELi4ELi3EEENS4_18smem_ptr_flag_bitsILi32EEENSS_INS5_IJNSA_ILi8EEESG_EEENS5_IJSG_SB_EEEEEEEvNS4_8identityESZ_S19_vS1A_EENS_8epilogue10collective18CollectiveEpilogueINS1C_23Sm100TmaWarpSpecializedILi4ELi2ELi32ELb1ELb0EEEJSH_NS5_IJNSS_ISE_SB_EENSS_ISG_SB_EEEEESI_SJ_SI_SJ_NS1C_6fusion15FusionCallbacksIS1G_NS1K_17LinearCombinationISI_fSI_fLNS_15FloatRoundStyleE2EEESH_S1J_JEEENS4_5SM1004TMEM4LOAD26SM100_TMEM_LOAD_32dp32b32xESZ_S19_NS4_39AutoVectorizingCopyWithAssumedAlignmentILi128EEENS4_14SM90_TMA_STOREES19_S1V_S1V_EEEvvEEEEvNT_6ParamsE) ;  /* 0xffffff1c02bc7950 */ /* 0x000fea0003c3ffff */
.L_x_210:
[----:B------:R-:W-:-:S00]  /*e110*/  BRA `(.L_x_210) ;  /* 0xfffffffc00fc7947 */ /* 0x000fc0000383ffff */
[----:B------:R-:W-:-:S00]  /*e120*/  NOP ;  /* 0x0000000000007918 */ /* 0x000fc00000000000 */
        /* <DEDUP_REMOVED lines=13> */
.L_x_211:


//--------------------- .nv.global.init           --------------------------
	.section	.nv.global.init,"aw",@progbits
.nv.global.init:
	.type		$str$27,@object
	.size		$str$27,($str$28 - $str$27)
$str$27:
        /*0000*/ 	.byte	0x28, 0x61, 0x64, 0x64, 0x72, 0x65, 0x73, 0x73, 0x20, 0x26, 0x20, 0x6d, 0x61, 0x73, 0x6b, 0x29
        /*0010*/ 	.byte	0x20, 0x3d, 0x3d, 0x20, 0x30, 0x00
	.type		$str$28,@object
	.size		$str$28,($str$26 - $str$28)
$str$28:
        /*0016*/ 	.byte	0x2f, 0x74, 0x6d, 0x70, 0x2f, 0x63, 0x75, 0x74, 0x6c, 0x61, 0x73, 0x73, 0x5f, 0x73, 0x77, 0x65
        /*0026*/ 	.byte	0x65, 0x70, 0x5f, 0x73, 0x72, 0x63, 0x2f, 0x69, 0x6e, 0x63, 0x6c, 0x75, 0x64, 0x65, 0x2f, 0x63
        /*0036*/ 	.byte	0x75, 0x74, 0x65, 0x2f, 0x70, 0x6f, 0x69, 0x6e, 0x74, 0x65, 0x72, 0x5f, 0x66, 0x6c, 0x61, 0x67
        /*0046*/ 	.byte	0x67, 0x65, 0x64, 0x2e, 0x68, 0x70, 0x70, 0x00
	.type		$str$26,@object
	.size		$str$26,($str$25 - $str$26)
$str$26:
        /*004e*/ 	.byte	0x2f, 0x74, 0x6d, 0x70, 0x2f, 0x63, 0x75, 0x74, 0x6c, 0x61, 0x73, 0x73, 0x5f, 0x73, 0x77, 0x65
        /*005e*/ 	.byte	0x65, 0x70, 0x5f, 0x73, 0x72, 0x63, 0x2f, 0x69, 0x6e, 0x63, 0x6c, 0x75, 0x64, 0x65, 0x2f, 0x63
        /*006e*/ 	.byte	0x75, 0x74, 0x65, 0x2f, 0x61, 0x74, 0x6f, 0x6d, 0x2f, 0x63, 0x6f, 0x70, 0x79, 0x5f, 0x74, 0x72
        /*007e*/ 	.byte	0x61, 0x69, 0x74, 0x73, 0x5f, 0x73, 0x6d, 0x31, 0x30, 0x30, 0x2e, 0x68, 0x70, 0x70, 0x00
	.type		$str$25,@object
	.size		$str$25,(__unnamed_1 - $str$25)
$str$25:
        /*008d*/ 	.byte	0x28, 0x28, 0x75, 0x69, 0x6e, 0x74, 0x33, 0x32, 0x5f, 0x74, 0x28, 0x74, 0x68, 0x72, 0x65, 0x61
        /*009d*/ 	.byte	0x64, 0x49, 0x64, 0x78, 0x2e, 0x78, 0x29, 0x20, 0x2f, 0x20, 0x33, 0x32, 0x29, 0x20, 0x25, 0x20
        /*00ad*/ 	.byte	0x34, 0x29, 0x20, 0x3d, 0x3d, 0x20, 0x28, 0x28, 0x28, 0x74, 0x6d, 0x65, 0x6d, 0x5f, 0x61, 0x64
        /*00bd*/ 	.byte	0x64, 0x72, 0x20, 0x3e, 0x3e, 0x20, 0x31, 0x36, 0x29, 0x20, 0x2f, 0x20, 0x33, 0x32, 0x29, 0x20
        /*00cd*/ 	.byte	0x25, 0x20, 0x34, 0x29, 0x00
	.type		__unnamed_1,@object
	.size		__unnamed_1,(__unnamed_2 - __unnamed_1)
__unnamed_1:
        /*00d2*/ 	.byte	0x61, 0x75, 0x74, 0x6f, 0x20, 0x63, 0x75, 0x74, 0x65, 0x3a, 0x3a, 0x61, 0x73, 0x5f, 0x70, 0x6f
        /* <DEDUP_REMOVED lines=24> */
        /*0262*/ 	.byte	0x34, 0x30, 0x39, 0x36, 0x3e, 0x3e, 0x3e, 0x3e, 0x5d, 0x00
	.type		__unnamed_2,@object
	.size		__unnamed_2,(.L_2 - __unnamed_2)
__unnamed_2:
        /* <DEDUP_REMOVED lines=43> */
        /*051c*/ 	.byte	0x65, 0x3a, 0x3a, 0x43, 0x3c, 0x30, 0x3e, 0x3e, 0x3e, 0x3e, 0x5d, 0x00
.L_2:


//--------------------- .nv.shared._ZN7cutlass13device_kernelINS_4gemm6kernel13GemmUniversalIN4cute5tupleIJiiiiEEENS1_10collective13CollectiveMmaINS1_35MainloopSm100TmaUmmaWarpSpecializedILi3ELi2ELi2ENS5_IJNS4_1CILi1EEESB_SB_EEEEENS5_IJNSA_ILi128EEENSA_ILi256EEENSA_ILi32EEEEEENS_10tfloat32_tENS5_IJlSB_lEEESI_SJ_NS4_8TiledMMAINS4_8MMA_AtomIJNS4_17SM100_MMA_TF32_SSISI_SI_fLi128ELi256ELNS4_4UMMA5MajorE0ELSO_0ELNSN_7ScaleInE0ELSP_0EEEEEENS4_6LayoutISC_NS5_IJNSA_ILi0EEEST_ST_EEEEENS5_IJNS4_10UnderscoreESW_SW_EEEEENS4_13SM90_TMA_LOADENS4_14ComposedLayoutINS4_7SwizzleILi3ELi4ELi3EEENS4_18smem_ptr_flag_bitsILi32EEENSS_INS5_IJNSA_ILi8EEESG_EEENS5_IJSG_SB_EEEEEEEvNS4_8identityESZ_S19_vS1A_EENS_8epilogue10collective18CollectiveEpilogueINS1C_23Sm100TmaWarpSpecializedILi4ELi2ELi32ELb1ELb0EEEJSH_NS5_IJNSS_ISE_SB_EENSS_ISG_SB_EEEEESI_SJ_SI_SJ_NS1C_6fusion15FusionCallbacksIS1G_NS1K_17LinearCombinationISI_fSI_fLNS_15FloatRoundStyleE2EEESH_S1J_JEEENS4_5SM1004TMEM4LOAD26SM100_TMEM_LOAD_32dp32b32xESZ_S19_NS4_39AutoVectorizingCopyWithAssumedAlignmentILi128EEENS4_14SM90_TMA_STOREES19_S1V_S1V_EEEvvEEEEvNT_6ParamsE --------------------------
	.section	.nv.shared._ZN7cutlass13device_kernelINS_4gemm6kernel13GemmUniversalIN4cute5tupleIJiiiiEEENS1_10collective13CollectiveMmaINS1_35MainloopSm100TmaUmmaWarpSpecializedILi3ELi2ELi2ENS5_IJNS4_1CILi1EEESB_SB_EEEEENS5_IJNSA_ILi128EEENSA_ILi256EEENSA_ILi32EEEEEENS_10tfloat32_tENS5_IJlSB_lEEESI_SJ_NS4_8TiledMMAINS4_8MMA_AtomIJNS4_17SM100_MMA_TF32_SSISI_SI_fLi128ELi256ELNS4_4UMMA5MajorE0ELSO_0ELNSN_7ScaleInE0ELSP_0EEEEEENS4_6LayoutISC_NS5_IJNSA_ILi0EEEST_ST_EEEEENS5_IJNS4_10UnderscoreESW_SW_EEEEENS4_13SM90_TMA_LOADENS4_14ComposedLayoutINS4_7SwizzleILi3ELi4ELi3EEENS4_18smem_ptr_flag_bitsILi32EEENSS_INS5_IJNSA_ILi8EEESG_EEENS5_IJSG_SB_EEEEEEEvNS4_8identityESZ_S19_vS1A_EENS_8epilogue10collective18CollectiveEpilogueINS1C_23Sm100TmaWarpSpecializedILi4ELi2ELi32ELb1ELb0EEEJSH_NS5_IJNSS_ISE_SB_EENSS_ISG_SB_EEEEESI_SJ_SI_SJ_NS1C_6fusion15FusionCallbacksIS1G_NS1K_17LinearCombinationISI_fSI_fLNS_15FloatRoundStyleE2EEESH_S1J_JEEENS4_5SM1004TMEM4LOAD26SM100_TMEM_LOAD_32dp32b32xESZ_S19_NS4_39AutoVectorizingCopyWithAssumedAlignmentILi128EEENS4_14SM90_TMA_STOREES19_S1V_S1V_EEEvvEEEEvNT_6ParamsE,"aw",@nobits
	.sectionflags	@""
	.align	16
	.zero		1024


//--------------------- .nv.shared.reserved.0     --------------------------
	.section	.nv.shared.reserved.0,"aw",@nobits
	.weak		__nv_reservedSMEM_offset_0_alias
	.size		__nv_reservedSMEM_offset_0_alias, 0, 64
	.other		__nv_reservedSMEM_offset_0_alias,@"STO_CUDA_RESERVED_SHARED STV_DEFAULT"
__nv_reservedSMEM_offset_0_alias:
	.zero		0
.nv.shared.reserved.0:
	.zero		64
	.weak		__nv_reservedSMEM_tcgen05_partition
	.type		__nv_reservedSMEM_tcgen05_partition,@object
	.size		__nv_reservedSMEM_tcgen05_partition,(.L_0 - __nv_reservedSMEM_tcgen05_partition)
__nv_reservedSMEM_tcgen05_partition:
	.zero		32
.L_0:


//--------------------- .nv.global                --------------------------
	.section	.nv.global,"aw",@nobits
.nv.global:
	.type		_ZN40_INTERNAL_43d67cae_4_k_cu_049c032e_258234cute1_E,@object
	.size		_ZN40_INTERNAL_43d67cae_4_k_cu_049c032e_258234cute1_E,(_ZN40_INTERNAL_43d67cae_4_k_cu_049c032e_258234cuda3std3__45__cpo6cbeginE - _ZN40_INTERNAL_43d67cae_4_k_cu_049c032e_258234cute1_E)
_ZN40_INTERNAL_43d67cae_4_k_cu_049c032e_258234cute1_E:
	.zero		1
	.type		_ZN40_INTERNAL_43d67cae_4_k_cu_049c032e_258234cuda3std3__45__cpo6cbeginE,@object
	.size		_ZN40_INTERNAL_43d67cae_4_k_cu_049c032e_258234cuda3std3__45__cpo6cbeginE,(_ZN40_INTERNAL_43d67cae_4_k_cu_049c032e_258234cuda3std3__48in_placeE - _ZN40_INTERNAL_43d67cae_4_k_cu_049c032e_258234cuda3std3__45__cpo6cbeginE)
_ZN40_INTERNAL_43d67cae_4_k_cu_049c032e_258234cuda3std3__45__cpo6cbeginE:
	.zero		1
	.type		_ZN40_INTERNAL_43d67cae_4_k_cu_049c032e_258234cuda3std3__48in_placeE,@object
	.size		_ZN40_INTERNAL_43d67cae_4_k_cu_049c032e_258234cuda3std3__48in_placeE,(_ZN40_INTERNAL_43d67cae_4_k_cu_049c032e_258234cuda3std6ranges3__45__cpo9iter_moveE - _ZN40_INTERNAL_43d67cae_4_k_cu_049c032e_258234cuda3std3__48in_placeE)
_ZN40_INTERNAL_43d67cae_4_k_cu_049c032e_258234cuda3std3__48in_placeE:
	.zero		1
	.type		_ZN40_INTERNAL_43d67cae_4_k_cu_049c032e_258234cuda3std6ranges3__45__cpo9iter_moveE,@object
	.size		_ZN40_INTERNAL_43d67cae_4_k_cu_049c032e_258234cuda3std6ranges3__45__cpo9iter_moveE,(_ZN40_INTERNAL_43d67cae_4_k_cu_049c032e_258234cuda3std3__45__cpo5beginE - _ZN40_INTERNAL_43d67cae_4_k_cu_049c032e_258234cuda3std6ranges3__45__cpo9iter_moveE)
_ZN40_INTERNAL_43d67cae_4_k_cu_049c032e_258234cuda3std6ranges3__45__cpo9iter_moveE:
	.zero		1
	.type		_ZN40_INTERNAL_43d67cae_4_k_cu_049c032e_258234cuda3std3__45__cpo5beginE,@object
	.size		_ZN40_INTERNAL_43d67cae_4_k_cu_049c032e_258234cuda3std3__45__cpo5beginE,(_ZN40_INTERNAL_43d67cae_4_k_cu_049c032e_258234cuda3std3__442_GLOBAL__N__43d67cae_4_k_cu_049c032e_258236ignoreE - _ZN40_INTERNAL_43d67cae_4_k_cu_049c032e_258234cuda3std3__45__cpo5beginE)
_ZN40_INTERNAL_43d67cae_4_k_cu_049c032e_258234cuda3std3__45__cpo5beginE:
	.zero		1
	.type		_ZN40_INTERNAL_43d67cae_4_k_cu_049c032e_258234cuda3std3__442_GLOBAL__N__43d67cae_4_k_cu_049c032e_258236ignoreE,@object
	.size		_ZN40_INTERNAL_43d67cae_4_k_cu_049c032e_258234cuda3std3__442_GLOBAL__N__43d67cae_4_k_cu_049c032e_258236ignoreE,(_ZN40_INTERNAL_43d67cae_4_k_cu_049c032e_258234cute7productE - _ZN40_INTERNAL_43d67cae_4_k_cu_049c032e_258234cuda3std3__442_GLOBAL__N__43d67cae_4_k_cu_049c032e_258236ignoreE)
_ZN40_INTERNAL_43d67cae_4_k_cu_049c032e_258234cuda3std3__442_GLOBAL__N__43d67cae_4_k_cu_049c032e_258236ignoreE:
	.zero		1
	.type		_ZN40_INTERNAL_43d67cae_4_k_cu_049c032e_258234cute7productE,@object
	.size		_ZN40_INTERNAL_43d67cae_4_k_cu_049c032e_258234cute7productE,(_ZN40_INTERNAL_43d67cae_4_k_cu_049c032e_258234cuda3std3__45__cpo3endE - _ZN40_INTERNAL_43d67cae_4_k_cu_049c032e_258234cute7productE)
_ZN40_INTERNAL_43d67cae_4_k_cu_049c032e_258234cute7productE:
	.zero		1
	.type		_ZN40_INTERNAL_43d67cae_4_k_cu_049c032e_258234cuda3std3__45__cpo3endE,@object
	.size		_ZN40_INTERNAL_43d67cae_4_k_cu_049c032e_258234cuda3std3__45__cpo3endE,(_ZN40_INTERNAL_43d67cae_4_k_cu_049c032e_258234cuda3std3__419piecewise_constructE - _ZN40_INTERNAL_43d67cae_4_k_cu_049c032e_258234cuda3std3__45__cpo3endE)
_ZN40_INTERNAL_43d67cae_4_k_cu_049c032e_258234cuda3std3__45__cpo3endE:
	.zero		1
	.type		_ZN40_INTERNAL_43d67cae_4_k_cu_049c032e_258234cuda3std3__419piecewise_constructE,@object
	.size		_ZN40_INTERNAL_43d67cae_4_k_cu_049c032e_258234cuda3std3__419piecewise_constructE,(_ZN40_INTERNAL_43d67cae_4_k_cu_049c032e_258234cuda3std3__45__cpo4cendE - _ZN40_INTERNAL_43d67cae_4_k_cu_049c032e_258234cuda3std3__419piecewise_constructE)
_ZN40_INTERNAL_43d67cae_4_k_cu_049c032e_258234cuda3std3__419piecewise_constructE:
	.zero		1
	.type		_ZN40_INTERNAL_43d67cae_4_k_cu_049c032e_258234cuda3std3__45__cpo4cendE,@object
	.size		_ZN40_INTERNAL_43d67cae_4_k_cu_049c032e_258234cuda3std3__45__cpo4cendE,(_ZN40_INTERNAL_43d67cae_4_k_cu_049c032e_258234cuda3std6ranges3__45__cpo4swapE - _ZN40_INTERNAL_43d67cae_4_k_cu_049c032e_258234cuda3std3__45__cpo4cendE)
_ZN40_INTERNAL_43d67cae_4_k_cu_049c032e_258234cuda3std3__45__cpo4cendE:
	.zero		1
	.type		_ZN40_INTERNAL_43d67cae_4_k_cu_049c032e_258234cuda3std6ranges3__45__cpo4swapE,@object
	.size		_ZN40_INTERNAL_43d67cae_4_k_cu_049c032e_258234cuda3std6ranges3__45__cpo4swapE,(.L_10 - _ZN40_INTERNAL_43d67cae_4_k_cu_049c032e_258234cuda3std6ranges3__45__cpo4swapE)
_ZN40_INTERNAL_43d67cae_4_k_cu_049c032e_258234cuda3std6ranges3__45__cpo4swapE:
	.zero		1
.L_10:


//--------------------- .nv.constant0._ZN7cutlass13device_kernelINS_4gemm6kernel13GemmUniversalIN4cute5tupleIJiiiiEEENS1_10collective13CollectiveMmaINS1_35MainloopSm100TmaUmmaWarpSpecializedILi3ELi2ELi2ENS5_IJNS4_1CILi1EEESB_SB_EEEEENS5_IJNSA_ILi128EEENSA_ILi256EEENSA_ILi32EEEEEENS_10tfloat32_tENS5_IJlSB_lEEESI_SJ_NS4_8TiledMMAINS4_8MMA_AtomIJNS4_17SM100_MMA_TF32_SSISI_SI_fLi128ELi256ELNS4_4UMMA5MajorE0ELSO_0ELNSN_7ScaleInE0ELSP_0EEEEEENS4_6LayoutISC_NS5_IJNSA_ILi0EEEST_ST_EEEEENS5_IJNS4_10UnderscoreESW_SW_EEEEENS4_13SM90_TMA_LOADENS4_14ComposedLayoutINS4_7SwizzleILi3ELi4ELi3EEENS4_18smem_ptr_flag_bitsILi32EEENSS_INS5_IJNSA_ILi8EEESG_EEENS5_IJSG_SB_EEEEEEEvNS4_8identityESZ_S19_vS1A_EENS_8epilogue10collective18CollectiveEpilogueINS1C_23Sm100TmaWarpSpecializedILi4ELi2ELi32ELb1ELb0EEEJSH_NS5_IJNSS_ISE_SB_EENSS_ISG_SB_EEEEESI_SJ_SI_SJ_NS1C_6fusion15FusionCallbacksIS1G_NS1K_17LinearCombinationISI_fSI_fLNS_15FloatRoundStyleE2EEESH_S1J_JEEENS4_5SM1004TMEM4LOAD26SM100_TMEM_LOAD_32dp32b32xESZ_S19_NS4_39AutoVectorizingCopyWithAssumedAlignmentILi128EEENS4_14SM90_TMA_STOREES19_S1V_S1V_EEEvvEEEEvNT_6ParamsE --------------------------
	.section	.nv.constant0._ZN7cutlass13device_kernelINS_4gemm6kernel13GemmUniversalIN4cute5tupleIJiiiiEEENS1_10collective13CollectiveMmaINS1_35MainloopSm100TmaUmmaWarpSpecializedILi3ELi2ELi2ENS5_IJNS4_1CILi1EEESB_SB_EEEEENS5_IJNSA_ILi128EEENSA_ILi256EEENSA_ILi32EEEEEENS_10tfloat32_tENS5_IJlSB_lEEESI_SJ_NS4_8TiledMMAINS4_8MMA_AtomIJNS4_17SM100_MMA_TF32_SSISI_SI_fLi128ELi256ELNS4_4UMMA5MajorE0ELSO_0ELNSN_7ScaleInE0ELSP_0EEEEEENS4_6LayoutISC_NS5_IJNSA_ILi0EEEST_ST_EEEEENS5_IJNS4_10UnderscoreESW_SW_EEEEENS4_13SM90_TMA_LOADENS4_14ComposedLayoutINS4_7SwizzleILi3ELi4ELi3EEENS4_18smem_ptr_flag_bitsILi32EEENSS_INS5_IJNSA_ILi8EEESG_EEENS5_IJSG_SB_EEEEEEEvNS4_8identityESZ_S19_vS1A_EENS_8epilogue10collective18CollectiveEpilogueINS1C_23Sm100TmaWarpSpecializedILi4ELi2ELi32ELb1ELb0EEEJSH_NS5_IJNSS_ISE_SB_EENSS_ISG_SB_EEEEESI_SJ_SI_SJ_NS1C_6fusion15FusionCallbacksIS1G_NS1K_17LinearCombinationISI_fSI_fLNS_15FloatRoundStyleE2EEESH_S1J_JEEENS4_5SM1004TMEM4LOAD26SM100_TMEM_LOAD_32dp32b32xESZ_S19_NS4_39AutoVectorizingCopyWithAssumedAlignmentILi128EEENS4_14SM90_TMA_STOREES19_S1V_S1V_EEEvvEEEEvNT_6ParamsE,"a",@progbits
	.sectionflags	@""
	.align	4
.nv.constant0._ZN7cutlass13device_kernelINS_4gemm6kernel13GemmUniversalIN4cute5tupleIJiiiiEEENS1_10collective13CollectiveMmaINS1_35MainloopSm100TmaUmmaWarpSpecializedILi3ELi2ELi2ENS5_IJNS4_1CILi1EEESB_SB_EEEEENS5_IJNSA_ILi128EEENSA_ILi256EEENSA_ILi32EEEEEENS_10tfloat32_tENS5_IJlSB_lEEESI_SJ_NS4_8TiledMMAINS4_8MMA_AtomIJNS4_17SM100_MMA_TF32_SSISI_SI_fLi128ELi256ELNS4_4UMMA5MajorE0ELSO_0ELNSN_7ScaleInE0ELSP_0EEEEEENS4_6LayoutISC_NS5_IJNSA_ILi0EEEST_ST_EEEEENS5_IJNS4_10UnderscoreESW_SW_EEEEENS4_13SM90_TMA_LOADENS4_14ComposedLayoutINS4_7SwizzleILi3ELi4ELi3EEENS4_18smem_ptr_flag_bitsILi32EEENSS_INS5_IJNSA_ILi8EEESG_EEENS5_IJSG_SB_EEEEEEEvNS4_8identityESZ_S19_vS1A_EENS_8epilogue10collective18CollectiveEpilogueINS1C_23Sm100TmaWarpSpecializedILi4ELi2ELi32ELb1ELb0EEEJSH_NS5_IJNSS_ISE_SB_EENSS_ISG_SB_EEEEESI_SJ_SI_SJ_NS1C_6fusion15FusionCallbacksIS1G_NS1K_17LinearCombinationISI_fSI_fLNS_15FloatRoundStyleE2EEESH_S1J_JEEENS4_5SM1004TMEM4LOAD26SM100_TMEM_LOAD_32dp32b32xESZ_S19_NS4_39AutoVectorizingCopyWithAssumedAlignmentILi128EEENS4_14SM90_TMA_STOREES19_S1V_S1V_EEEvvEEEEvNT_6ParamsE:
	.zero		2944


//--------------------- SYMBOLS --------------------------

	.type		.nv.reservedSmem.offset0,@object
	.size		.nv.reservedSmem.offset0,0x4
	.type		.nv.reservedSmem.cap,@object
	.size		.nv.reservedSmem.cap,0x4
	.type		__assertfail,@function
